//
// Generated by NVIDIA NVVM Compiler
//
// Compiler Build ID: CL-36424714
// Cuda compilation tools, release 13.0, V13.0.88
// Based on NVVM 20.0.0
//

.version 9.0
.target sm_100
.address_size 64

	// .globl	_Z14calculate_tempiPfS_S_iiiiffffff
// _ZZ14calculate_tempiPfS_S_iiiiffffffE12temp_on_cuda has been demoted
// _ZZ14calculate_tempiPfS_S_iiiiffffffE13power_on_cuda has been demoted
// _ZZ14calculate_tempiPfS_S_iiiiffffffE6temp_t has been demoted

.visible .entry _Z14calculate_tempiPfS_S_iiiiffffff(
	.param .u32 _Z14calculate_tempiPfS_S_iiiiffffff_param_0,
	.param .u64 .ptr .align 1 _Z14calculate_tempiPfS_S_iiiiffffff_param_1,
	.param .u64 .ptr .align 1 _Z14calculate_tempiPfS_S_iiiiffffff_param_2,
	.param .u64 .ptr .align 1 _Z14calculate_tempiPfS_S_iiiiffffff_param_3,
	.param .u32 _Z14calculate_tempiPfS_S_iiiiffffff_param_4,
	.param .u32 _Z14calculate_tempiPfS_S_iiiiffffff_param_5,
	.param .u32 _Z14calculate_tempiPfS_S_iiiiffffff_param_6,
	.param .u32 _Z14calculate_tempiPfS_S_iiiiffffff_param_7,
	.param .f32 _Z14calculate_tempiPfS_S_iiiiffffff_param_8,
	.param .f32 _Z14calculate_tempiPfS_S_iiiiffffff_param_9,
	.param .f32 _Z14calculate_tempiPfS_S_iiiiffffff_param_10,
	.param .f32 _Z14calculate_tempiPfS_S_iiiiffffff_param_11,
	.param .f32 _Z14calculate_tempiPfS_S_iiiiffffff_param_12,
	.param .f32 _Z14calculate_tempiPfS_S_iiiiffffff_param_13
)
{
	.reg .pred 	%p<33>;
	.reg .b32 	%r<104>;
	.reg .b32 	%f<26>;
	.reg .b64 	%rd<13>;
	.reg .b64 	%fd<16>;
	// demoted variable
	.shared .align 4 .b8 _ZZ14calculate_tempiPfS_S_iiiiffffffE12temp_on_cuda[1024];
	// demoted variable
	.shared .align 4 .b8 _ZZ14calculate_tempiPfS_S_iiiiffffffE13power_on_cuda[1024];
	// demoted variable
	.shared .align 4 .b8 _ZZ14calculate_tempiPfS_S_iiiiffffffE6temp_t[1024];
	ld.param.u32 	%r27, [_Z14calculate_tempiPfS_S_iiiiffffff_param_0];
	ld.param.u64 	%rd1, [_Z14calculate_tempiPfS_S_iiiiffffff_param_1];
	ld.param.u64 	%rd2, [_Z14calculate_tempiPfS_S_iiiiffffff_param_2];
	ld.param.u32 	%r28, [_Z14calculate_tempiPfS_S_iiiiffffff_param_4];
	ld.param.u32 	%r29, [_Z14calculate_tempiPfS_S_iiiiffffff_param_5];
	ld.param.u32 	%r30, [_Z14calculate_tempiPfS_S_iiiiffffff_param_6];
	ld.param.u32 	%r31, [_Z14calculate_tempiPfS_S_iiiiffffff_param_7];
	ld.param.f32 	%f6, [_Z14calculate_tempiPfS_S_iiiiffffff_param_8];
	ld.param.f32 	%f3, [_Z14calculate_tempiPfS_S_iiiiffffff_param_9];
	ld.param.f32 	%f4, [_Z14calculate_tempiPfS_S_iiiiffffff_param_10];
	ld.param.f32 	%f5, [_Z14calculate_tempiPfS_S_iiiiffffff_param_11];
	ld.param.f32 	%f7, [_Z14calculate_tempiPfS_S_iiiiffffff_param_12];
	mov.u32 	%r32, %ctaid.x;
	mov.u32 	%r33, %ctaid.y;
	mov.u32 	%r1, %tid.x;
	mov.u32 	%r2, %tid.y;
	div.rn.f32 	%f1, %f7, %f6;
	shl.b32 	%r34, %r27, 1;
	sub.s32 	%r35, 16, %r34;
	mul.lo.s32 	%r36, %r35, %r33;
	sub.s32 	%r3, %r36, %r31;
	mul.lo.s32 	%r37, %r35, %r32;
	sub.s32 	%r4, %r37, %r30;
	add.s32 	%r38, %r3, %r2;
	add.s32 	%r5, %r4, %r1;
	mad.lo.s32 	%r6, %r38, %r28, %r5;
	setp.lt.s32 	%p3, %r38, 0;
	setp.ge.s32 	%p4, %r38, %r29;
	shl.b32 	%r39, %r2, 6;
	mov.u32 	%r40, _ZZ14calculate_tempiPfS_S_iiiiffffffE12temp_on_cuda;
	add.s32 	%r7, %r40, %r39;
	shl.b32 	%r41, %r1, 2;
	add.s32 	%r8, %r7, %r41;
	mov.u32 	%r42, _ZZ14calculate_tempiPfS_S_iiiiffffffE13power_on_cuda;
	add.s32 	%r43, %r42, %r39;
	add.s32 	%r9, %r43, %r41;
	or.pred  	%p5, %p3, %p4;
	@%p5 bra 	$L__BB0_3;
	setp.lt.s32 	%p6, %r5, 0;
	setp.ge.s32 	%p7, %r5, %r28;
	or.pred  	%p8, %p6, %p7;
	@%p8 bra 	$L__BB0_3;
	cvta.to.global.u64 	%rd4, %rd2;
	mul.wide.s32 	%rd5, %r6, 4;
	add.s64 	%rd6, %rd4, %rd5;
	ld.global.f32 	%f8, [%rd6];
	st.shared.f32 	[%r8], %f8;
	cvta.to.global.u64 	%rd7, %rd1;
	add.s64 	%rd8, %rd7, %rd5;
	ld.global.f32 	%f9, [%rd8];
	st.shared.f32 	[%r9], %f9;
$L__BB0_3:
	bar.sync 	0;
	neg.s32 	%r44, %r3;
	shr.s32 	%r45, %r3, 31;
	and.b32  	%r10, %r45, %r44;
	add.s32 	%r46, %r3, 15;
	setp.lt.s32 	%p10, %r46, %r29;
	not.b32 	%r47, %r3;
	add.s32 	%r48, %r29, %r47;
	selp.b32 	%r11, 15, %r48, %p10;
	neg.s32 	%r49, %r4;
	shr.s32 	%r50, %r4, 31;
	and.b32  	%r12, %r50, %r49;
	add.s32 	%r51, %r4, 15;
	setp.lt.s32 	%p11, %r51, %r28;
	not.b32 	%r52, %r4;
	add.s32 	%r53, %r28, %r52;
	selp.b32 	%r13, 15, %r53, %p11;
	setp.lt.s32 	%p12, %r27, 1;
	@%p12 bra 	$L__BB0_12;
	cvt.f64.f32 	%fd1, %f1;
	add.s32 	%r56, %r2, 1;
	min.s32 	%r57, %r56, %r11;
	shl.b32 	%r58, %r57, 6;
	add.s32 	%r60, %r40, %r58;
	add.s32 	%r14, %r60, %r41;
	add.s32 	%r62, %r2, -1;
	max.s32 	%r63, %r62, %r10;
	shl.b32 	%r64, %r63, 6;
	add.s32 	%r65, %r40, %r64;
	add.s32 	%r15, %r65, %r41;
	rcp.rn.f32 	%f10, %f4;
	cvt.f64.f32 	%fd2, %f10;
	add.s32 	%r66, %r1, 1;
	min.s32 	%r67, %r66, %r13;
	shl.b32 	%r68, %r67, 2;
	add.s32 	%r16, %r7, %r68;
	add.s32 	%r69, %r1, -1;
	max.s32 	%r70, %r69, %r12;
	shl.b32 	%r71, %r70, 2;
	add.s32 	%r17, %r7, %r71;
	rcp.rn.f32 	%f11, %f3;
	cvt.f64.f32 	%fd3, %f11;
	neg.s32 	%r103, %r27;
	rcp.rn.f32 	%f2, %f5;
	mov.b32 	%r102, -1;
	mov.b32 	%r101, 1;
$L__BB0_5:
	add.s32 	%r22, %r101, -1;
	setp.le.u32 	%p14, %r1, %r22;
	add.s32 	%r23, %r102, 15;
	setp.gt.s32 	%p15, %r1, %r23;
	mov.pred 	%p32, -1;
	or.pred  	%p16, %p14, %p15;
	@%p16 bra 	$L__BB0_8;
	setp.gt.s32 	%p18, %r2, %r11;
	setp.lt.s32 	%p19, %r2, %r10;
	setp.gt.s32 	%p20, %r1, %r13;
	setp.lt.s32 	%p21, %r1, %r12;
	setp.le.u32 	%p22, %r2, %r22;
	setp.gt.s32 	%p23, %r2, %r23;
	or.pred  	%p24, %p22, %p23;
	or.pred  	%p25, %p24, %p21;
	or.pred  	%p26, %p25, %p20;
	or.pred  	%p27, %p26, %p19;
	or.pred  	%p28, %p27, %p18;
	@%p28 bra 	$L__BB0_8;
	shl.b32 	%r75, %r2, 6;
	mov.u32 	%r76, _ZZ14calculate_tempiPfS_S_iiiiffffffE12temp_on_cuda;
	add.s32 	%r77, %r76, %r75;
	shl.b32 	%r78, %r1, 2;
	add.s32 	%r79, %r77, %r78;
	ld.shared.f32 	%f12, [%r79];
	cvt.f64.f32 	%fd4, %f12;
	mov.u32 	%r80, _ZZ14calculate_tempiPfS_S_iiiiffffffE13power_on_cuda;
	add.s32 	%r81, %r80, %r75;
	add.s32 	%r82, %r81, %r78;
	ld.shared.f32 	%f13, [%r82];
	cvt.f64.f32 	%fd5, %f13;
	ld.shared.f32 	%f14, [%r14];
	ld.shared.f32 	%f15, [%r15];
	add.f32 	%f16, %f14, %f15;
	cvt.f64.f32 	%fd6, %f16;
	add.f64 	%fd7, %fd4, %fd4;
	sub.f64 	%fd8, %fd6, %fd7;
	fma.rn.f64 	%fd9, %fd8, %fd2, %fd5;
	ld.shared.f32 	%f17, [%r16];
	ld.shared.f32 	%f18, [%r17];
	add.f32 	%f19, %f17, %f18;
	cvt.f64.f32 	%fd10, %f19;
	sub.f64 	%fd11, %fd10, %fd7;
	fma.rn.f64 	%fd12, %fd11, %fd3, %fd9;
	mov.f32 	%f20, 0f42A00000;
	sub.f32 	%f21, %f20, %f12;
	mul.f32 	%f22, %f2, %f21;
	cvt.f64.f32 	%fd13, %f22;
	add.f64 	%fd14, %fd12, %fd13;
	fma.rn.f64 	%fd15, %fd14, %fd1, %fd4;
	cvt.rn.f32.f64 	%f23, %fd15;
	mov.u32 	%r83, _ZZ14calculate_tempiPfS_S_iiiiffffffE6temp_t;
	add.s32 	%r84, %r83, %r75;
	add.s32 	%r85, %r84, %r78;
	st.shared.f32 	[%r85], %f23;
	mov.pred 	%p32, 0;
$L__BB0_8:
	bar.sync 	0;
	add.s32 	%r103, %r103, 1;
	setp.eq.s32 	%p30, %r103, 0;
	@%p30 bra 	$L__BB0_12;
	@%p32 bra 	$L__BB0_11;
	shl.b32 	%r86, %r2, 6;
	mov.u32 	%r87, _ZZ14calculate_tempiPfS_S_iiiiffffffE6temp_t;
	add.s32 	%r88, %r87, %r86;
	shl.b32 	%r89, %r1, 2;
	add.s32 	%r90, %r88, %r89;
	ld.shared.f32 	%f24, [%r90];
	mov.u32 	%r91, _ZZ14calculate_tempiPfS_S_iiiiffffffE12temp_on_cuda;
	add.s32 	%r92, %r91, %r86;
	add.s32 	%r93, %r92, %r89;
	st.shared.f32 	[%r93], %f24;
$L__BB0_11:
	bar.sync 	0;
	add.s32 	%r102, %r102, -1;
	add.s32 	%r101, %r101, 1;
	bra.uni 	$L__BB0_5;
$L__BB0_12:
	@%p32 bra 	$L__BB0_14;
	ld.param.u64 	%rd12, [_Z14calculate_tempiPfS_S_iiiiffffff_param_3];
	mov.u32 	%r94, %tid.y;
	shl.b32 	%r95, %r94, 6;
	mov.u32 	%r96, _ZZ14calculate_tempiPfS_S_iiiiffffffE6temp_t;
	add.s32 	%r97, %r96, %r95;
	mov.u32 	%r98, %tid.x;
	shl.b32 	%r99, %r98, 2;
	add.s32 	%r100, %r97, %r99;
	ld.shared.f32 	%f25, [%r100];
	cvta.to.global.u64 	%rd9, %rd12;
	mul.wide.s32 	%rd10, %r6, 4;
	add.s64 	%rd11, %rd9, %rd10;
	st.global.f32 	[%rd11], %f25;
$L__BB0_14:
	ret;

}


// ===== COMPILED SASS (sm_100) =====

	.target	sm_100

	.elftype	@"ET_EXEC"


//--------------------- .note.nv.tkinfo           --------------------------
	.section	.note.nv.tkinfo,"",@"SHT_NOTE"
	.sectionflags	@"SHF_NOTE_NV_TKINFO"
	.tkinfo
        /*0018*/ 	.word	0x00000002
        /*0030*/ 	.string	""
        /*0030*/ 	.string	"ptxas"
        /*0030*/ 	.string	"Cuda compilation tools, release 13.0, V13.0.88"
        /*0030*/ 	.string	"Build cuda_13.0.r13.0/compiler.36424714_0"
        /*0030*/ 	.string	"-arch sm_100 -m 64 "



//--------------------- .note.nv.cuinfo           --------------------------
	.section	.note.nv.cuinfo,"",@"SHT_NOTE"
	.sectionflags	@"SHF_NOTE_NV_CUINFO"
        /*0018*/ 	.short	0x0002
        /*001a*/ 	.short	0x0064
        /*001c*/ 	.short	0x0082
	.zero		2


//--------------------- .nv.info                  --------------------------
	.section	.nv.info,"",@"SHT_CUDA_INFO"
	.align	4


	//----- nvinfo : EIATTR_REGCOUNT
	.align		4
        /*0000*/ 	.byte	0x04, 0x2f
        /*0002*/ 	.short	(.L_1 - .L_0)
	.align		4
.L_0:
        /*0004*/ 	.word	index@(_Z14calculate_tempiPfS_S_iiiiffffff)
        /*0008*/ 	.word	0x00000020


	//----- nvinfo : EIATTR_FRAME_SIZE
	.align		4
.L_1:
        /*000c*/ 	.byte	0x04, 0x11
        /*000e*/ 	.short	(.L_3 - .L_2)
	.align		4
.L_2:
        /*0010*/ 	.word	index@($__internal_1_$__cuda_sm3x_div_rn_noftz_f32_slowpath)
        /*0014*/ 	.word	0x00000000


	//----- nvinfo : EIATTR_FRAME_SIZE
	.align		4
.L_3:
        /*0018*/ 	.byte	0x04, 0x11
        /*001a*/ 	.short	(.L_5 - .L_4)
	.align		4
.L_4:
        /*001c*/ 	.word	index@($__internal_0_$__cuda_sm20_rcp_rn_f32_slowpath)
        /*0020*/ 	.word	0x00000000


	//----- nvinfo : EIATTR_FRAME_SIZE
	.align		4
.L_5:
        /*0024*/ 	.byte	0x04, 0x11
        /*0026*/ 	.short	(.L_7 - .L_6)
	.align		4
.L_6:
        /*0028*/ 	.word	index@(_Z14calculate_tempiPfS_S_iiiiffffff)
        /*002c*/ 	.word	0x00000000


	//----- nvinfo : EIATTR_MIN_STACK_SIZE
	.align		4
.L_7:
        /*0030*/ 	.byte	0x04, 0x12
        /*0032*/ 	.short	(.L_9 - .L_8)
	.align		4
.L_8:
        /*0034*/ 	.word	index@(_Z14calculate_tempiPfS_S_iiiiffffff)
        /*0038*/ 	.word	0x00000000
.L_9:


//--------------------- .nv.compat                --------------------------
	.section	.nv.compat,"",@"SHT_CUDA_COMPAT_INFO"
	.align	4
        /*0000*/ 	.byte	0x02, 0x09, 0x00, 0x00, 0x02, 0x02, 0x01, 0x00, 0x02, 0x05, 0x05, 0x00, 0x03, 0x07, 0x01, 0x01
        /*0010*/ 	.byte	0x02, 0x03, 0x00, 0x00, 0x02, 0x06, 0x01, 0x00, 0x04, 0x0b, 0x08, 0x00, 0x01, 0x00, 0x00, 0x00
        /*0020*/ 	.byte	0x00, 0x00, 0x00, 0x00


//--------------------- .nv.info._Z14calculate_tempiPfS_S_iiiiffffff --------------------------
	.section	.nv.info._Z14calculate_tempiPfS_S_iiiiffffff,"",@"SHT_CUDA_INFO"
	.sectionflags	@""
	.align	4


	//----- nvinfo : EIATTR_CUDA_API_VERSION
	.align		4
        /*0000*/ 	.byte	0x04, 0x37
        /*0002*/ 	.short	(.L_11 - .L_10)
.L_10:
        /*0004*/ 	.word	0x00000082


	//----- nvinfo : EIATTR_KPARAM_INFO
	.align		4
.L_11:
        /*0008*/ 	.byte	0x04, 0x17
        /*000a*/ 	.short	(.L_13 - .L_12)
.L_12:
        /*000c*/ 	.word	0x00000000
        /*0010*/ 	.short	0x000d
        /*0012*/ 	.short	0x0044
        /*0014*/ 	.byte	0x00, 0xf0, 0x11, 0x00


	//----- nvinfo : EIATTR_KPARAM_INFO
	.align		4
.L_13:
        /*0018*/ 	.byte	0x04, 0x17
        /*001a*/ 	.short	(.L_15 - .L_14)
.L_14:
        /*001c*/ 	.word	0x00000000
        /*0020*/ 	.short	0x000c
        /*0022*/ 	.short	0x0040
        /*0024*/ 	.byte	0x00, 0xf0, 0x11, 0x00


	//----- nvinfo : EIATTR_KPARAM_INFO
	.align		4
.L_15:
        /*0028*/ 	.byte	0x04, 0x17
        /*002a*/ 	.short	(.L_17 - .L_16)
.L_16:
        /*002c*/ 	.word	0x00000000
        /*0030*/ 	.short	0x000b
        /*0032*/ 	.short	0x003c
        /*0034*/ 	.byte	0x00, 0xf0, 0x11, 0x00


	//----- nvinfo : EIATTR_KPARAM_INFO
	.align		4
.L_17:
        /*0038*/ 	.byte	0x04, 0x17
        /*003a*/ 	.short	(.L_19 - .L_18)
.L_18:
        /*003c*/ 	.word	0x00000000
        /*0040*/ 	.short	0x000a
        /*0042*/ 	.short	0x0038
        /*0044*/ 	.byte	0x00, 0xf0, 0x11, 0x00


	//----- nvinfo : EIATTR_KPARAM_INFO
	.align		4
.L_19:
        /*0048*/ 	.byte	0x04, 0x17
        /*004a*/ 	.short	(.L_21 - .L_20)
.L_20:
        /*004c*/ 	.word	0x00000000
        /*0050*/ 	.short	0x0009
        /*0052*/ 	.short	0x0034
        /*0054*/ 	.byte	0x00, 0xf0, 0x11, 0x00


	//----- nvinfo : EIATTR_KPARAM_INFO
	.align		4
.L_21:
        /*0058*/ 	.byte	0x04, 0x17
        /*005a*/ 	.short	(.L_23 - .L_22)
.L_22:
        /*005c*/ 	.word	0x00000000
        /*0060*/ 	.short	0x0008
        /*0062*/ 	.short	0x0030
        /*0064*/ 	.byte	0x00, 0xf0, 0x11, 0x00


	//----- nvinfo : EIATTR_KPARAM_INFO
	.align		4
.L_23:
        /*0068*/ 	.byte	0x04, 0x17
        /*006a*/ 	.short	(.L_25 - .L_24)
.L_24:
        /*006c*/ 	.word	0x00000000
        /*0070*/ 	.short	0x0007
        /*0072*/ 	.short	0x002c
        /*0074*/ 	.byte	0x00, 0xf0, 0x11, 0x00


	//----- nvinfo : EIATTR_KPARAM_INFO
	.align		4
.L_25:
        /*0078*/ 	.byte	0x04, 0x17
        /*007a*/ 	.short	(.L_27 - .L_26)
.L_26:
        /*007c*/ 	.word	0x00000000
        /*0080*/ 	.short	0x0006
        /*0082*/ 	.short	0x0028
        /*0084*/ 	.byte	0x00, 0xf0, 0x11, 0x00


	//----- nvinfo : EIATTR_KPARAM_INFO
	.align		4
.L_27:
        /*0088*/ 	.byte	0x04, 0x17
        /*008a*/ 	.short	(.L_29 - .L_28)
.L_28:
        /*008c*/ 	.word	0x00000000
        /*0090*/ 	.short	0x0005
        /*0092*/ 	.short	0x0024
        /*0094*/ 	.byte	0x00, 0xf0, 0x11, 0x00


	//----- nvinfo : EIATTR_KPARAM_INFO
	.align		4
.L_29:
        /*0098*/ 	.byte	0x04, 0x17
        /*009a*/ 	.short	(.L_31 - .L_30)
.L_30:
        /*009c*/ 	.word	0x00000000
        /*00a0*/ 	.short	0x0004
        /*00a2*/ 	.short	0x0020
        /*00a4*/ 	.byte	0x00, 0xf0, 0x11, 0x00


	//----- nvinfo : EIATTR_KPARAM_INFO
	.align		4
.L_31:
        /*00a8*/ 	.byte	0x04, 0x17
        /*00aa*/ 	.short	(.L_33 - .L_32)
.L_32:
        /*00ac*/ 	.word	0x00000000
        /*00b0*/ 	.short	0x0003
        /*00b2*/ 	.short	0x0018
        /*00b4*/ 	.byte	0x00, 0xf5, 0x21, 0x00


	//----- nvinfo : EIATTR_KPARAM_INFO
	.align		4
.L_33:
        /*00b8*/ 	.byte	0x04, 0x17
        /*00ba*/ 	.short	(.L_35 - .L_34)
.L_34:
        /*00bc*/ 	.word	0x00000000
        /*00c0*/ 	.short	0x0002
        /*00c2*/ 	.short	0x0010
        /*00c4*/ 	.byte	0x00, 0xf5, 0x21, 0x00


	//----- nvinfo : EIATTR_KPARAM_INFO
	.align		4
.L_35:
        /*00c8*/ 	.byte	0x04, 0x17
        /*00ca*/ 	.short	(.L_37 - .L_36)
.L_36:
        /*00cc*/ 	.word	0x00000000
        /*00d0*/ 	.short	0x0001
        /*00d2*/ 	.short	0x0008
        /*00d4*/ 	.byte	0x00, 0xf5, 0x21, 0x00


	//----- nvinfo : EIATTR_KPARAM_INFO
	.align		4
.L_37:
        /*00d8*/ 	.byte	0x04, 0x17
        /*00da*/ 	.short	(.L_39 - .L_38)
.L_38:
        /*00dc*/ 	.word	0x00000000
        /*00e0*/ 	.short	0x0000
        /*00e2*/ 	.short	0x0000
        /*00e4*/ 	.byte	0x00, 0xf0, 0x11, 0x00


	//----- nvinfo : EIATTR_SPARSE_MMA_MASK
	.align		4
.L_39:
        /*00e8*/ 	.byte	0x03, 0x50
        /*00ea*/ 	.short	0x0000


	//----- nvinfo : EIATTR_MAXREG_COUNT
	.align		4
        /*00ec*/ 	.byte	0x03, 0x1b
        /*00ee*/ 	.short	0x00ff


	//----- nvinfo : EIATTR_NUM_BARRIERS
	.align		4
        /*00f0*/ 	.byte	0x02, 0x4c
        /*00f2*/ 	.byte	0x01
	.zero		1


	//----- nvinfo : EIATTR_MERCURY_ISA_VERSION
	.align		4
        /*00f4*/ 	.byte	0x03, 0x5f
        /*00f6*/ 	.short	0x0101


	//----- nvinfo : EIATTR_VRC_CTA_INIT_COUNT
	.align		4
        /*00f8*/ 	.byte	0x02, 0x4a
	.zero		1
	.zero		1


	//----- nvinfo : EIATTR_EXIT_INSTR_OFFSETS
	.align		4
        /*00fc*/ 	.byte	0x04, 0x1c
        /*00fe*/ 	.short	(.L_41 - .L_40)


	//   ....[0]....
.L_40:
        /*0100*/ 	.word	0x00000cd0


	//   ....[1]....
        /*0104*/ 	.word	0x00000da0


	//----- nvinfo : EIATTR_CRS_STACK_SIZE
	.align		4
.L_41:
        /*0108*/ 	.byte	0x04, 0x1e
        /*010a*/ 	.short	(.L_43 - .L_42)
.L_42:
        /*010c*/ 	.word	0x00000000


	//----- nvinfo : EIATTR_CBANK_PARAM_SIZE
	.align		4
.L_43:
        /*0110*/ 	.byte	0x03, 0x19
        /*0112*/ 	.short	0x0048


	//----- nvinfo : EIATTR_PARAM_CBANK
	.align		4
        /*0114*/ 	.byte	0x04, 0x0a
        /*0116*/ 	.short	(.L_45 - .L_44)
	.align		4
.L_44:
        /*0118*/ 	.word	index@(.nv.constant0._Z14calculate_tempiPfS_S_iiiiffffff)
        /*011c*/ 	.short	0x0380
        /*011e*/ 	.short	0x0048


	//----- nvinfo : EIATTR_SW_WAR
	.align		4
.L_45:
        /*0120*/ 	.byte	0x04, 0x36
        /*0122*/ 	.short	(.L_47 - .L_46)
.L_46:
        /*0124*/ 	.word	0x00000008
.L_47:


//--------------------- .nv.callgraph             --------------------------
	.section	.nv.callgraph,"",@"SHT_CUDA_CALLGRAPH"
	.align	4
	.sectionentsize	8
	.align		4
        /*0000*/ 	.word	0x00000000
	.align		4
        /*0004*/ 	.word	0xffffffff
	.align		4
        /*0008*/ 	.word	0x00000000
	.align		4
        /*000c*/ 	.word	0xfffffffe
	.align		4
        /*0010*/ 	.word	0x00000000
	.align		4
        /*0014*/ 	.word	0xfffffffd
	.align		4
        /*0018*/ 	.word	0x00000000
	.align		4
        /*001c*/ 	.word	0xfffffffc


//--------------------- .text._Z14calculate_tempiPfS_S_iiiiffffff --------------------------
	.section	.text._Z14calculate_tempiPfS_S_iiiiffffff,"ax",@progbits
	.align	128
        .global         _Z14calculate_tempiPfS_S_iiiiffffff
        .type           _Z14calculate_tempiPfS_S_iiiiffffff,@function
        .size           _Z14calculate_tempiPfS_S_iiiiffffff,(.L_x_26 - _Z14calculate_tempiPfS_S_iiiiffffff)
        .other          _Z14calculate_tempiPfS_S_iiiiffffff,@"STO_CUDA_ENTRY STV_DEFAULT"
_Z14calculate_tempiPfS_S_iiiiffffff:
.text._Z14calculate_tempiPfS_S_iiiiffffff:
[----:B------:R-:W-:Y:S08]  /*0000*/  LDC R1, c[0x0][0x37c] ;  /* 0x0000df00ff017b82 */ /* 0x000ff00000000800 */
[----:B------:R-:W0:Y:S01]  /*0010*/  LDC R6, c[0x0][0x3b0] ;  /* 0x0000ec00ff067b82 */ /* 0x000e220000000800 */
[----:B------:R-:W1:Y:S01]  /*0020*/  LDCU UR6, c[0x0][0x3c0] ;  /* 0x00007800ff0677ac */ /* 0x000e620008000800 */
[----:B------:R-:W2:Y:S01]  /*0030*/  S2R R0, SR_TID.X ;  /* 0x0000000000007919 */ /* 0x000ea20000002100 */
[----:B------:R-:W3:Y:S05]  /*0040*/  S2R R2, SR_TID.Y ;  /* 0x0000000000027919 */ /* 0x000eea0000002200 */
[----:B------:R-:W4:Y:S08]  /*0050*/  S2UR UR4, SR_CTAID.X ;  /* 0x00000000000479c3 */ /* 0x000f300000002500 */
[----:B------:R-:W0:Y:S01]  /*0060*/  S2UR UR5, SR_CTAID.Y ;  /* 0x00000000000579c3 */ /* 0x000e220000002600 */
[----:B-1----:R-:W-:Y:S01]  /*0070*/  IMAD.U32 R7, RZ, RZ, UR6 ;  /* 0x00000006ff077e24 */ /* 0x002fe2000f8e00ff */
[----:B0-----:R-:W0:Y:S08]  /*0080*/  MUFU.RCP R3, R6 ;  /* 0x0000000600037308 */ /* 0x001e300000001000 */
[----:B------:R-:W1:Y:S01]  /*0090*/  FCHK P0, R7, R6 ;  /* 0x0000000607007302 */ /* 0x000e620000000000 */
[----:B0-----:R-:W-:-:S04]  /*00a0*/  FFMA R4, R3, -R6, 1 ;  /* 0x3f80000003047423 */ /* 0x001fc80000000806 */
[----:B------:R-:W-:-:S04]  /*00b0*/  FFMA R3, R3, R4, R3 ;  /* 0x0000000403037223 */ /* 0x000fc80000000003 */
[----:B------:R-:W-:-:S04]  /*00c0*/  FFMA R12, R3, UR6, RZ ;  /* 0x00000006030c7c23 */ /* 0x000fc800080000ff */
[----:B------:R-:W-:-:S04]  /*00d0*/  FFMA R5, R12, -R6, UR6 ;  /* 0x000000060c057e23 */ /* 0x000fc80008000806 */
[----:B------:R-:W-:Y:S01]  /*00e0*/  FFMA R12, R3, R5, R12 ;  /* 0x00000005030c7223 */ /* 0x000fe2000000000c */
[----:B-1234-:R-:W-:Y:S06]  /*00f0*/  @!P0 BRA `(.L_x_0) ;  /* 0x00000000000c8947 */ /* 0x01efec0003800000 */
[----:B------:R-:W-:-:S07]  /*0100*/  MOV R6, 0x120 ;  /* 0x0000012000067802 */ /* 0x000fce0000000f00 */
[----:B------:R-:W-:Y:S05]  /*0110*/  CALL.REL.NOINC `($__internal_1_$__cuda_sm3x_div_rn_noftz_f32_slowpath) ;  /* 0x0000000c00f87944 */ /* 0x000fea0003c00000 */
[----:B------:R-:W-:-:S07]  /*0120*/  IMAD.MOV.U32 R12, RZ, RZ, R3 ;  /* 0x000000ffff0c7224 */ /* 0x000fce00078e0003 */
.L_x_0:
[----:B------:R-:W0:Y:S01]  /*0130*/  LDCU UR7, c[0x0][0x380] ;  /* 0x00007000ff0777ac */ /* 0x000e220008000800 */
[----:B------:R-:W1:Y:S01]  /*0140*/  LDC.64 R8, c[0x0][0x3a8] ;  /* 0x0000ea00ff087b82 */ /* 0x000e620000000a00 */
[----:B------:R-:W2:Y:S07]  /*0150*/  LDCU.64 UR10, c[0x0][0x358] ;  /* 0x00006b00ff0a77ac */ /* 0x000eae0008000a00 */
[----:B------:R-:W3:Y:S01]  /*0160*/  LDC.64 R4, c[0x0][0x3a0] ;  /* 0x0000e800ff047b82 */ /* 0x000ee20000000a00 */
[----:B0-----:R-:W-:-:S05]  /*0170*/  IMAD R7, RZ, RZ, -UR7 ;  /* 0x80000007ff077e24 */ /* 0x001fca000f8e02ff */
[----:B------:R-:W-:-:S05]  /*0180*/  LEA R7, R7, 0x10, 0x1 ;  /* 0x0000001007077811 */ /* 0x000fca00078e08ff */
[C---:B-1----:R-:W-:Y:S02]  /*0190*/  IMAD R9, R7.reuse, UR5, -R9 ;  /* 0x0000000507097c24 */ /* 0x042fe4000f8e0a09 */
[----:B------:R-:W-:Y:S02]  /*01a0*/  IMAD R7, R7, UR4, -R8 ;  /* 0x0000000407077c24 */ /* 0x000fe4000f8e0a08 */
[----:B------:R-:W-:Y:S02]  /*01b0*/  IMAD.IADD R3, R9, 0x1, R2 ;  /* 0x0000000109037824 */ /* 0x000fe400078e0202 */
[----:B------:R-:W-:-:S03]  /*01c0*/  IMAD.IADD R13, R7, 0x1, R0 ;  /* 0x00000001070d7824 */ /* 0x000fc600078e0200 */
[----:B---3--:R-:W-:Y:S02]  /*01d0*/  ISETP.GE.AND P0, PT, R3, R5, PT ;  /* 0x000000050300720c */ /* 0x008fe40003f06270 */
[-C--:B------:R-:W-:Y:S02]  /*01e0*/  ISETP.GE.AND P1, PT, R13, R4.reuse, PT ;  /* 0x000000040d00720c */ /* 0x080fe40003f26270 */
[C---:B------:R-:W-:Y:S01]  /*01f0*/  ISETP.LT.OR P0, PT, R3.reuse, RZ, P0 ;  /* 0x000000ff0300720c */ /* 0x040fe20000701670 */
[----:B------:R-:W-:Y:S01]  /*0200*/  IMAD R3, R3, R4, R13 ;  /* 0x0000000403037224 */ /* 0x000fe200078e020d */
[----:B------:R-:W-:-:S04]  /*0210*/  ISETP.LT.OR P1, PT, R13, RZ, P1 ;  /* 0x000000ff0d00720c */ /* 0x000fc80000f21670 */
[----:B------:R-:W-:-:S13]  /*0220*/  PLOP3.LUT P0, PT, P0, P1, PT, 0xf8, 0x8f ;  /* 0x00000000008f781c */ /* 0x000fda0000703f70 */
[----:B------:R-:W0:Y:S08]  /*0230*/  @!P0 LDC.64 R10, c[0x0][0x390] ;  /* 0x0000e400ff0a8b82 */ /* 0x000e300000000a00 */
[----:B------:R-:W1:Y:S01]  /*0240*/  @!P0 LDC.64 R14, c[0x0][0x388] ;  /* 0x0000e200ff0e8b82 */ /* 0x000e620000000a00 */
[----:B0-----:R-:W-:-:S06]  /*0250*/  @!P0 IMAD.WIDE R10, R3, 0x4, R10 ;  /* 0x00000004030a8825 */ /* 0x001fcc00078e020a */
[----:B--2---:R-:W2:Y:S01]  /*0260*/  @!P0 LDG.E R11, desc[UR10][R10.64] ;  /* 0x0000000a0a0b8981 */ /* 0x004ea2000c1e1900 */
[----:B-1----:R-:W-:-:S06]  /*0270*/  @!P0 IMAD.WIDE R14, R3, 0x4, R14 ;  /* 0x00000004030e8825 */ /* 0x002fcc00078e020e */
[----:B------:R0:W3:Y:S01]  /*0280*/  @!P0 LDG.E R14, desc[UR10][R14.64] ;  /* 0x0000000a0e0e8981 */ /* 0x0000e2000c1e1900 */
[----:B------:R-:W1:Y:S01]  /*0290*/  S2UR UR6, SR_CgaCtaId ;  /* 0x00000000000679c3 */ /* 0x000e620000008800 */
[----:B------:R-:W-:Y:S02]  /*02a0*/  UMOV UR4, 0x400 ;  /* 0x0000040000047882 */ /* 0x000fe40000000000 */
[----:B------:R-:W-:Y:S02]  /*02b0*/  UIADD3 UR5, UPT, UPT, UR4, 0x400, URZ ;  /* 0x0000040004057890 */ /* 0x000fe4000fffe0ff */
[----:B-1----:R-:W-:Y:S02]  /*02c0*/  ULEA UR4, UR6, UR4, 0x18 ;  /* 0x0000000406047291 */ /* 0x002fe4000f8ec0ff */
[----:B------:R-:W-:-:S04]  /*02d0*/  ULEA UR5, UR6, UR5, 0x18 ;  /* 0x0000000506057291 */ /* 0x000fc8000f8ec0ff */
[C---:B------:R-:W-:Y:S02]  /*02e0*/  LEA R17, R2.reuse, UR4, 0x6 ;  /* 0x0000000402117c11 */ /* 0x040fe4000f8e30ff */
[----:B------:R-:W-:-:S03]  /*02f0*/  LEA R13, R2, UR5, 0x6 ;  /* 0x00000005020d7c11 */ /* 0x000fc6000f8e30ff */
[C---:B------:R-:W-:Y:S02]  /*0300*/  IMAD R6, R0.reuse, 0x4, R17 ;  /* 0x0000000400067824 */ /* 0x040fe400078e0211 */
[----:B------:R-:W-:Y:S02]  /*0310*/  IMAD R13, R0, 0x4, R13 ;  /* 0x00000004000d7824 */ /* 0x000fe400078e020d */
[----:B0-----:R-:W-:Y:S01]  /*0320*/  VIADD R15, R7, 0xf ;  /* 0x0000000f070f7836 */ /* 0x001fe20000000000 */
[----:B------:R-:W-:Y:S01]  /*0330*/  UISETP.GE.AND UP0, UPT, UR7, 0x1, UPT ;  /* 0x000000010700788c */ /* 0x000fe2000bf06270 */
[----:B------:R-:W-:Y:S01]  /*0340*/  VIADD R8, R9, 0xf ;  /* 0x0000000f09087836 */ /* 0x000fe20000000000 */
[----:B------:R-:W-:Y:S02]  /*0350*/  LOP3.LUT R10, RZ, R9, RZ, 0x33, !PT ;  /* 0x00000009ff0a7212 */ /* 0x000fe400078e33ff */
[----:B------:R-:W-:Y:S02]  /*0360*/  ISETP.GE.AND P1, PT, R15, R4, PT ;  /* 0x000000040f00720c */ /* 0x000fe40003f26270 */
[----:B------:R-:W-:Y:S01]  /*0370*/  LOP3.LUT R15, RZ, R7, RZ, 0x33, !PT ;  /* 0x00000007ff0f7212 */ /* 0x000fe200078e33ff */
[----:B------:R-:W-:Y:S01]  /*0380*/  IMAD.IADD R10, R10, 0x1, R5 ;  /* 0x000000010a0a7824 */ /* 0x000fe200078e0205 */
[----:B--2---:R0:W-:Y:S04]  /*0390*/  @!P0 STS [R6], R11 ;  /* 0x0000000b06008388 */ /* 0x0041e80000000800 */
[----:B---3--:R1:W-:Y:S01]  /*03a0*/  @!P0 STS [R13], R14 ;  /* 0x0000000e0d008388 */ /* 0x0083e20000000800 */
[----:B------:R-:W-:Y:S01]  /*03b0*/  BAR.SYNC.DEFER_BLOCKING 0x0 ;  /* 0x0000000000007b1d */ /* 0x000fe20000010000 */
[----:B------:R-:W-:Y:S01]  /*03c0*/  ISETP.GE.AND P0, PT, R8, R5, PT ;  /* 0x000000050800720c */ /* 0x000fe20003f06270 */
[--C-:B------:R-:W-:Y:S01]  /*03d0*/  IMAD.MOV R8, RZ, RZ, -R9.reuse ;  /* 0x000000ffff087224 */ /* 0x100fe200078e0a09 */
[----:B------:R-:W-:Y:S01]  /*03e0*/  SHF.R.S32.HI R5, RZ, 0x1f, R9 ;  /* 0x0000001fff057819 */ /* 0x000fe20000011409 */
[--C-:B0-----:R-:W-:Y:S01]  /*03f0*/  IMAD.MOV R6, RZ, RZ, -R7.reuse ;  /* 0x000000ffff067224 */ /* 0x101fe200078e0a07 */
[----:B------:R-:W-:Y:S01]  /*0400*/  SHF.R.S32.HI R7, RZ, 0x1f, R7 ;  /* 0x0000001fff077819 */ /* 0x000fe20000011407 */
[----:B------:R-:W-:Y:S01]  /*0410*/  IMAD.IADD R11, R15, 0x1, R4 ;  /* 0x000000010f0b7824 */ /* 0x000fe200078e0204 */
[----:B------:R-:W-:-:S02]  /*0420*/  LOP3.LUT R5, R5, R8, RZ, 0xc0, !PT ;  /* 0x0000000805057212 */ /* 0x000fc400078ec0ff */
[----:B------:R-:W-:Y:S02]  /*0430*/  LOP3.LUT R7, R7, R6, RZ, 0xc0, !PT ;  /* 0x0000000607077212 */ /* 0x000fe400078ec0ff */
[----:B------:R-:W-:Y:S02]  /*0440*/  SEL R9, R10, 0xf, P0 ;  /* 0x0000000f0a097807 */ /* 0x000fe40000000000 */
[----:B------:R-:W-:Y:S01]  /*0450*/  SEL R11, R11, 0xf, P1 ;  /* 0x0000000f0b0b7807 */ /* 0x000fe20000800000 */
[----:B-1----:R-:W-:Y:S06]  /*0460*/  BRA.U !UP0, `(.L_x_1) ;  /* 0x0000000908187547 */ /* 0x002fec000b800000 */
[----:B------:R-:W0:Y:S01]  /*0470*/  LDC R21, c[0x0][0x3b8] ;  /* 0x0000ee00ff157b82 */ /* 0x000e220000000800 */
[----:B------:R-:W1:Y:S01]  /*0480*/  F2F.F64.F32 R12, R12 ;  /* 0x0000000c000c7310 */ /* 0x000e620000201800 */
[----:B------:R-:W-:-:S04]  /*0490*/  VIADDMNMX R4, R2, 0x1, R9, PT ;  /* 0x0000000102047846 */ /* 0x000fc80003800109 */
[----:B------:R-:W-:-:S05]  /*04a0*/  LEA R15, R4, UR4, 0x6 ;  /* 0x00000004040f7c11 */ /* 0x000fca000f8e30ff */
[----:B------:R-:W-:Y:S02]  /*04b0*/  IMAD R4, R0, 0x4, R15 ;  /* 0x0000000400047824 */ /* 0x000fe400078e020f */
[----:B0-----:R-:W-:-:S05]  /*04c0*/  VIADD R6, R21, 0x1800000 ;  /* 0x0180000015067836 */ /* 0x001fca0000000000 */
[----:B------:R-:W-:Y:S02]  /*04d0*/  LOP3.LUT R8, R6, 0x7f800000, RZ, 0xc0, !PT ;  /* 0x7f80000006087812 */ /* 0x000fe400078ec0ff */
[----:B------:R-:W-:Y:S02]  /*04e0*/  VIADDMNMX R6, R2, 0xffffffff, R5, !PT ;  /* 0xffffffff02067846 */ /* 0x000fe40007800105 */
[----:B------:R-:W-:Y:S02]  /*04f0*/  ISETP.GT.U32.AND P0, PT, R8, 0x1ffffff, PT ;  /* 0x01ffffff0800780c */ /* 0x000fe40003f04070 */
[----:B------:R-:W-:-:S05]  /*0500*/  LEA R19, R6, UR4, 0x6 ;  /* 0x0000000406137c11 */ /* 0x000fca000f8e30ff */
[----:B------:R-:W-:-:S06]  /*0510*/  IMAD R6, R0, 0x4, R19 ;  /* 0x0000000400067824 */ /* 0x000fcc00078e0213 */
[----:B-1----:R-:W-:Y:S05]  /*0520*/  @P0 BRA `(.L_x_2) ;  /* 0x0000000000180947 */ /* 0x002fea0003800000 */
[----:B------:R-:W0:Y:S01]  /*0530*/  LDCU UR4, c[0x0][0x3b8] ;  /* 0x00007700ff0477ac */ /* 0x000e220008000800 */
[----:B------:R-:W-:Y:S01]  /*0540*/  MOV R20, 0x570 ;  /* 0x0000057000147802 */ /* 0x000fe20000000f00 */
[----:B0-----:R-:W-:-:S07]  /*0550*/  IMAD.U32 R18, RZ, RZ, UR4 ;  /* 0x00000004ff127e24 */ /* 0x001fce000f8e00ff */
[----:B------:R-:W-:Y:S05]  /*0560*/  CALL.REL.NOINC `($__internal_0_$__cuda_sm20_rcp_rn_f32_slowpath) ;  /* 0x0000000800107944 */ /* 0x000fea0003c00000 */
[----:B------:R-:W-:Y:S01]  /*0570*/  IMAD.MOV.U32 R14, RZ, RZ, R26 ;  /* 0x000000ffff0e7224 */ /* 0x000fe200078e001a */
[----:B------:R-:W-:Y:S06]  /*0580*/  BRA `(.L_x_3) ;  /* 0x0000000000107947 */ /* 0x000fec0003800000 */
.L_x_2:
[----:B------:R-:W0:Y:S02]  /*0590*/  MUFU.RCP R14, R21 ;  /* 0x00000015000e7308 */ /* 0x000e240000001000 */
[----:B0-----:R-:W-:-:S04]  /*05a0*/  FFMA R8, R14, R21, -1 ;  /* 0xbf8000000e087423 */ /* 0x001fc80000000015 */
[----:B------:R-:W-:-:S04]  /*05b0*/  FADD.FTZ R15, -R8, -RZ ;  /* 0x800000ff080f7221 */ /* 0x000fc80000010100 */
[----:B------:R-:W-:-:S07]  /*05c0*/  FFMA R14, R14, R15, R14 ;  /* 0x0000000f0e0e7223 */ /* 0x000fce000000000e */
.L_x_3:
[----:B------:R-:W0:Y:S01]  /*05d0*/  LDC R19, c[0x0][0x3b4] ;  /* 0x0000ed00ff137b82 */ /* 0x000e220000000800 */
[----:B------:R-:W1:Y:S01]  /*05e0*/  F2F.F64.F32 R14, R14 ;  /* 0x0000000e000e7310 */ /* 0x000e620000201800 */
[----:B------:R-:W-:-:S05]  /*05f0*/  VIADDMNMX R10, R0, 0xffffffff, R7, !PT ;  /* 0xffffffff000a7846 */ /* 0x000fca0007800107 */
[----:B------:R-:W-:Y:S02]  /*0600*/  IMAD R10, R10, 0x4, R17 ;  /* 0x000000040a0a7824 */ /* 0x000fe400078e0211 */
[----:B0-----:R-:W-:-:S05]  /*0610*/  VIADD R8, R19, 0x1800000 ;  /* 0x0180000013087836 */ /* 0x001fca0000000000 */
[----:B------:R-:W-:-:S04]  /*0620*/  LOP3.LUT R8, R8, 0x7f800000, RZ, 0xc0, !PT ;  /* 0x7f80000008087812 */ /* 0x000fc800078ec0ff */
[----:B------:R-:W-:Y:S02]  /*0630*/  ISETP.GT.U32.AND P0, PT, R8, 0x1ffffff, PT ;  /* 0x01ffffff0800780c */ /* 0x000fe40003f04070 */
[----:B------:R-:W-:-:S05]  /*0640*/  VIADDMNMX R8, R0, 0x1, R11, PT ;  /* 0x0000000100087846 */ /* 0x000fca000380010b */
[----:B------:R-:W-:-:S06]  /*0650*/  IMAD R8, R8, 0x4, R17 ;  /* 0x0000000408087824 */ /* 0x000fcc00078e0211 */
[----:B-1----:R-:W-:Y:S05]  /*0660*/  @P0 BRA `(.L_x_4) ;  /* 0x0000000000140947 */ /* 0x002fea0003800000 */
[----:B------:R-:W0:Y:S01]  /*0670*/  LDC R18, c[0x0][0x3b4] ;  /* 0x0000ed00ff127b82 */ /* 0x000e220000000800 */
[----:B------:R-:W-:-:S07]  /*0680*/  MOV R20, 0x6a0 ;  /* 0x000006a000147802 */ /* 0x000fce0000000f00 */
[----:B0-----:R-:W-:Y:S05]  /*0690*/  CALL.REL.NOINC `($__internal_0_$__cuda_sm20_rcp_rn_f32_slowpath) ;  /* 0x0000000400c47944 */ /* 0x001fea0003c00000 */
[----:B------:R-:W-:Y:S01]  /*06a0*/  IMAD.MOV.U32 R16, RZ, RZ, R26 ;  /* 0x000000ffff107224 */ /* 0x000fe200078e001a */
[----:B------:R-:W-:Y:S06]  /*06b0*/  BRA `(.L_x_5) ;  /* 0x0000000000107947 */ /* 0x000fec0003800000 */
.L_x_4:
[----:B------:R-:W0:Y:S02]  /*06c0*/  MUFU.RCP R16, R19 ;  /* 0x0000001300107308 */ /* 0x000e240000001000 */
[----:B0-----:R-:W-:-:S04]  /*06d0*/  FFMA R17, R16, R19, -1 ;  /* 0xbf80000010117423 */ /* 0x001fc80000000013 */
[----:B------:R-:W-:-:S04]  /*06e0*/  FADD.FTZ R17, -R17, -RZ ;  /* 0x800000ff11117221 */ /* 0x000fc80000010100 */
[----:B------:R-:W-:-:S07]  /*06f0*/  FFMA R16, R16, R17, R16 ;  /* 0x0000001110107223 */ /* 0x000fce0000000010 */
.L_x_5:
[----:B------:R-:W0:Y:S01]  /*0700*/  LDC R21, c[0x0][0x3bc] ;  /* 0x0000ef00ff157b82 */ /* 0x000e220000000800 */
[----:B------:R-:W1:Y:S02]  /*0710*/  LDCU UR4, c[0x0][0x380] ;  /* 0x00007000ff0477ac */ /* 0x000e640008000800 */
[----:B-1----:R-:W-:Y:S01]  /*0720*/  UIADD3 UR4, UPT, UPT, -UR4, URZ, URZ ;  /* 0x000000ff04047290 */ /* 0x002fe2000fffe1ff */
[----:B0-----:R-:W-:-:S05]  /*0730*/  VIADD R17, R21, 0x1800000 ;  /* 0x0180000015117836 */ /* 0x001fca0000000000 */
[----:B------:R-:W-:Y:S02]  /*0740*/  LOP3.LUT R18, R17, 0x7f800000, RZ, 0xc0, !PT ;  /* 0x7f80000011127812 */ /* 0x000fe400078ec0ff */
[----:B------:R-:W0:Y:S02]  /*0750*/  F2F.F64.F32 R16, R16 ;  /* 0x0000001000107310 */ /* 0x000e240000201800 */
[----:B------:R-:W-:-:S13]  /*0760*/  ISETP.GT.U32.AND P0, PT, R18, 0x1ffffff, PT ;  /* 0x01ffffff1200780c */ /* 0x000fda0003f04070 */
[----:B0-----:R-:W-:Y:S05]  /*0770*/  @P0 BRA `(.L_x_6) ;  /* 0x0000000000100947 */ /* 0x001fea0003800000 */
[----:B------:R-:W0:Y:S01]  /*0780*/  LDC R18, c[0x0][0x3bc] ;  /* 0x0000ef00ff127b82 */ /* 0x000e220000000800 */
[----:B------:R-:W-:-:S07]  /*0790*/  MOV R20, 0x7b0 ;  /* 0x000007b000147802 */ /* 0x000fce0000000f00 */
[----:B0-----:R-:W-:Y:S05]  /*07a0*/  CALL.REL.NOINC `($__internal_0_$__cuda_sm20_rcp_rn_f32_slowpath) ;  /* 0x0000000400807944 */ /* 0x001fea0003c00000 */
[----:B------:R-:W-:Y:S05]  /*07b0*/  BRA `(.L_x_7) ;  /* 0x0000000000107947 */ /* 0x000fea0003800000 */
.L_x_6:
[----:B------:R-:W0:Y:S02]  /*07c0*/  MUFU.RCP R26, R21 ;  /* 0x00000015001a7308 */ /* 0x000e240000001000 */
[----:B0-----:R-:W-:-:S04]  /*07d0*/  FFMA R18, R26, R21, -1 ;  /* 0xbf8000001a127423 */ /* 0x001fc80000000015 */
[----:B------:R-:W-:-:S04]  /*07e0*/  FADD.FTZ R19, -R18, -RZ ;  /* 0x800000ff12137221 */ /* 0x000fc80000010100 */
[----:B------:R-:W-:-:S07]  /*07f0*/  FFMA R26, R26, R19, R26 ;  /* 0x000000131a1a7223 */ /* 0x000fce000000001a */
.L_x_7:
[----:B------:R-:W-:Y:S01]  /*0800*/  UMOV UR8, 0xffffffff ;  /* 0xffffffff00087882 */ /* 0x000fe20000000000 */
[----:B------:R-:W-:-:S05]  /*0810*/  UMOV UR9, 0x1 ;  /* 0x0000000100097882 */ /* 0x000fca0000000000 */
.L_x_12:
[----:B------:R-:W-:Y:S01]  /*0820*/  UIADD3 UR13, UPT, UPT, UR8, 0xf, URZ ;  /* 0x0000000f080d7890 */ /* 0x000fe2000fffe0ff */
[----:B------:R-:W-:Y:S01]  /*0830*/  BSSY.RECONVERGENT B0, `(.L_x_8) ;  /* 0x0000033000007945 */ /* 0x000fe20003800200 */
[----:B------:R-:W-:-:S04]  /*0840*/  UIADD3 UR12, UPT, UPT, UR9, -0x1, URZ ;  /* 0xffffffff090c7890 */ /* 0x000fc8000fffe0ff */
[----:B------:R-:W-:-:S04]  /*0850*/  ISETP.GT.AND P0, PT, R0, UR13, PT ;  /* 0x0000000d00007c0c */ /* 0x000fc8000bf04270 */
[----:B------:R-:W-:Y:S02]  /*0860*/  ISETP.LE.U32.OR P1, PT, R0, UR12, P0 ;  /* 0x0000000c00007c0c */ /* 0x000fe40008723470 */
[----:B------:R-:W-:-:S11]  /*0870*/  PLOP3.LUT P0, PT, PT, PT, PT, 0x80, 0x8 ;  /* 0x000000000008781c */ /* 0x000fd60003f0f070 */
[----:B01----:R-:W-:Y:S05]  /*0880*/  @P1 BRA `(.L_x_9) ;  /* 0x0000000000b41947 */ /* 0x003fea0003800000 */
[----:B------:R-:W-:-:S04]  /*0890*/  ISETP.GT.AND P1, PT, R2, UR13, PT ;  /* 0x0000000d02007c0c */ /* 0x000fc8000bf24270 */
[----:B------:R-:W-:-:S04]  /*08a0*/  ISETP.LE.U32.OR P1, PT, R2, UR12, P1 ;  /* 0x0000000c02007c0c */ /* 0x000fc80008f23470 */
[----:B------:R-:W-:-:S04]  /*08b0*/  ISETP.LT.OR P1, PT, R0, R7, P1 ;  /* 0x000000070000720c */ /* 0x000fc80000f21670 */
[----:B------:R-:W-:-:S04]  /*08c0*/  ISETP.GT.OR P1, PT, R0, R11, P1 ;  /* 0x0000000b0000720c */ /* 0x000fc80000f24670 */
[----:B------:R-:W-:-:S04]  /*08d0*/  ISETP.LT.OR P1, PT, R2, R5, P1 ;  /* 0x000000050200720c */ /* 0x000fc80000f21670 */
[----:B------:R-:W-:-:S13]  /*08e0*/  ISETP.GT.OR P1, PT, R2, R9, P1 ;  /* 0x000000090200720c */ /* 0x000fda0000f24670 */
[----:B------:R-:W-:Y:S05]  /*08f0*/  @P1 BRA `(.L_x_9) ;  /* 0x0000000000981947 */ /* 0x000fea0003800000 */
[----:B------:R-:W0:Y:S01]  /*0900*/  S2UR UR6, SR_CgaCtaId ;  /* 0x00000000000679c3 */ /* 0x000e220000008800 */
[----:B------:R-:W-:Y:S01]  /*0910*/  UMOV UR5, 0x400 ;  /* 0x0000040000057882 */ /* 0x000fe20000000000 */
[----:B------:R-:W-:Y:S01]  /*0920*/  LDS R20, [R4] ;  /* 0x0000000004147984 */ /* 0x000fe20000000800 */
[----:B------:R-:W-:-:S03]  /*0930*/  PLOP3.LUT P0, PT, PT, PT, PT, 0x8, 0x80 ;  /* 0x000000000080781c */ /* 0x000fc60003f0e170 */
[----:B------:R-:W1:Y:S01]  /*0940*/  LDS R21, [R6] ;  /* 0x0000000006157984 */ /* 0x000e620000000800 */
[----:B0-----:R-:W-:-:S06]  /*0950*/  ULEA UR7, UR6, UR5, 0x18 ;  /* 0x0000000506077291 */ /* 0x001fcc000f8ec0ff */
[----:B------:R-:W-:Y:S01]  /*0960*/  LEA R19, R2, UR7, 0x6 ;  /* 0x0000000702137c11 */ /* 0x000fe2000f8e30ff */
[----:B------:R-:W-:Y:S02]  /*0970*/  UIADD3 UR7, UPT, UPT, UR5, 0x400, URZ ;  /* 0x0000040005077890 */ /* 0x000fe4000fffe0ff */
[----:B------:R-:W-:Y:S02]  /*0980*/  UIADD3 UR5, UPT, UPT, UR5, 0x800, URZ ;  /* 0x0000080005057890 */ /* 0x000fe4000fffe0ff */
[----:B------:R-:W-:Y:S01]  /*0990*/  IMAD R27, R0, 0x4, R19 ;  /* 0x00000004001b7824 */ /* 0x000fe200078e0213 */
[----:B------:R-:W-:Y:S02]  /*09a0*/  ULEA UR7, UR6, UR7, 0x18 ;  /* 0x0000000706077291 */ /* 0x000fe4000f8ec0ff */
[----:B------:R-:W-:-:S03]  /*09b0*/  ULEA UR5, UR6, UR5, 0x18 ;  /* 0x0000000506057291 */ /* 0x000fc6000f8ec0ff */
[----:B------:R-:W0:Y:S01]  /*09c0*/  LDS R27, [R27] ;  /* 0x000000001b1b7984 */ /* 0x000e220000000800 */
[----:B------:R-:W-:Y:S01]  /*09d0*/  LEA R19, R2, UR7, 0x6 ;  /* 0x0000000702137c11 */ /* 0x000fe2000f8e30ff */
[----:B-1----:R-:W-:-:S04]  /*09e0*/  FADD R29, R20, R21 ;  /* 0x00000015141d7221 */ /* 0x002fc80000000000 */
[----:B------:R-:W-:Y:S01]  /*09f0*/  IMAD R28, R0, 0x4, R19 ;  /* 0x00000004001c7824 */ /* 0x000fe200078e0213 */
[----:B------:R-:W-:Y:S05]  /*0a00*/  F2F.F64.F32 R22, R29 ;  /* 0x0000001d00167310 */ /* 0x000fea0000201800 */
[----:B------:R-:W1:Y:S03]  /*0a10*/  LDS R28, [R28] ;  /* 0x000000001c1c7984 */ /* 0x000e660000000800 */
[----:B0-----:R0:W2:Y:S02]  /*0a20*/  F2F.F64.F32 R18, R27 ;  /* 0x0000001b00127310 */ /* 0x0010a40000201800 */
[----:B0-----:R-:W-:-:S06]  /*0a30*/  FADD R27, -R27, 80 ;  /* 0x42a000001b1b7421 */ /* 0x001fcc0000000100 */
[----:B-1----:R-:W0:Y:S01]  /*0a40*/  F2F.F64.F32 R24, R28 ;  /* 0x0000001c00187310 */ /* 0x002e220000201800 */
[----:B------:R-:W-:Y:S01]  /*0a50*/  FMUL R27, R27, R26 ;  /* 0x0000001a1b1b7220 */ /* 0x000fe20000400000 */
[----:B--2---:R-:W-:-:S08]  /*0a60*/  DADD R20, R18, R18 ;  /* 0x0000000012147229 */ /* 0x004fd00000000012 */
[----:B------:R-:W-:-:S08]  /*0a70*/  DADD R22, R22, -R20 ;  /* 0x0000000016167229 */ /* 0x000fd00000000814 */
[----:B0-----:R-:W-:Y:S01]  /*0a80*/  DFMA R22, R14, R22, R24 ;  /* 0x000000160e16722b */ /* 0x001fe20000000018 */
[----:B------:R-:W-:Y:S04]  /*0a90*/  LDS R24, [R8] ;  /* 0x0000000008187984 */ /* 0x000fe80000000800 */
[----:B------:R-:W0:Y:S02]  /*0aa0*/  LDS R25, [R10] ;  /* 0x000000000a197984 */ /* 0x000e240000000800 */
[----:B0-----:R-:W-:-:S06]  /*0ab0*/  FADD R24, R24, R25 ;  /* 0x0000001918187221 */ /* 0x001fcc0000000000 */
[----:B------:R-:W0:Y:S02]  /*0ac0*/  F2F.F64.F32 R24, R24 ;  /* 0x0000001800187310 */ /* 0x000e240000201800 */
[----:B0-----:R-:W-:-:S06]  /*0ad0*/  DADD R24, -R20, R24 ;  /* 0x0000000014187229 */ /* 0x001fcc0000000118 */
[----:B------:R-:W0:Y:S02]  /*0ae0*/  F2F.F64.F32 R20, R27 ;  /* 0x0000001b00147310 */ /* 0x000e240000201800 */
[----:B------:R-:W-:-:S08]  /*0af0*/  DFMA R22, R16, R24, R22 ;  /* 0x000000181016722b */ /* 0x000fd00000000016 */
[----:B0-----:R-:W-:-:S08]  /*0b00*/  DADD R20, R22, R20 ;  /* 0x0000000016147229 */ /* 0x001fd00000000014 */
[----:B------:R-:W-:Y:S01]  /*0b10*/  DFMA R20, R12, R20, R18 ;  /* 0x000000140c14722b */ /* 0x000fe20000000012 */
[----:B------:R-:W-:-:S05]  /*0b20*/  LEA R19, R2, UR5, 0x6 ;  /* 0x0000000502137c11 */ /* 0x000fca000f8e30ff */
[----:B------:R-:W-:-:S04]  /*0b30*/  IMAD R19, R0, 0x4, R19 ;  /* 0x0000000400137824 */ /* 0x000fc800078e0213 */
[----:B------:R-:W0:Y:S02]  /*0b40*/  F2F.F32.F64 R20, R20 ;  /* 0x0000001400147310 */ /* 0x000e240000301000 */
[----:B0-----:R0:W-:Y:S02]  /*0b50*/  STS [R19], R20 ;  /* 0x0000001413007388 */ /* 0x0011e40000000800 */
.L_x_9:
[----:B------:R-:W-:Y:S05]  /*0b60*/  BSYNC.RECONVERGENT B0 ;  /* 0x0000000000007941 */ /* 0x000fea0003800200 */
.L_x_8:
[----:B------:R-:W-:Y:S01]  /*0b70*/  BAR.SYNC.DEFER_BLOCKING 0x0 ;  /* 0x0000000000007b1d */ /* 0x000fe20000010000 */
[----:B------:R-:W-:-:S04]  /*0b80*/  UIADD3 UR4, UPT, UPT, UR4, 0x1, URZ ;  /* 0x0000000104047890 */ /* 0x000fc8000fffe0ff */
[----:B------:R-:W-:-:S09]  /*0b90*/  UISETP.NE.AND UP0, UPT, UR4, URZ, UPT ;  /* 0x000000ff0400728c */ /* 0x000fd2000bf05270 */
[----:B------:R-:W-:Y:S05]  /*0ba0*/  BRA.U !UP0, `(.L_x_1) ;  /* 0x0000000108487547 */ /* 0x000fea000b800000 */
[----:B------:R-:W-:Y:S04]  /*0bb0*/  BSSY.RECONVERGENT B0, `(.L_x_10) ;  /* 0x000000d000007945 */ /* 0x000fe80003800200 */
[----:B------:R-:W-:Y:S05]  /*0bc0*/  @P0 BRA `(.L_x_11) ;  /* 0x00000000002c0947 */ /* 0x000fea0003800000 */
[----:B------:R-:W1:Y:S01]  /*0bd0*/  S2UR UR7, SR_CgaCtaId ;  /* 0x00000000000779c3 */ /* 0x000e620000008800 */
[----:B------:R-:W-:Y:S02]  /*0be0*/  UMOV UR5, 0x400 ;  /* 0x0000040000057882 */ /* 0x000fe40000000000 */
[----:B------:R-:W-:-:S04]  /*0bf0*/  UIADD3 UR6, UPT, UPT, UR5, 0x800, URZ ;  /* 0x0000080005067890 */ /* 0x000fc8000fffe0ff */
[----:B-1----:R-:W-:Y:S02]  /*0c00*/  ULEA UR6, UR7, UR6, 0x18 ;  /* 0x0000000607067291 */ /* 0x002fe4000f8ec0ff */
[----:B------:R-:W-:-:S04]  /*0c10*/  ULEA UR5, UR7, UR5, 0x18 ;  /* 0x0000000507057291 */ /* 0x000fc8000f8ec0ff */
[----:B0-----:R-:W-:-:S05]  /*0c20*/  LEA R19, R2, UR6, 0x6 ;  /* 0x0000000602137c11 */ /* 0x001fca000f8e30ff */
[----:B------:R-:W-:Y:S01]  /*0c30*/  IMAD R18, R0, 0x4, R19 ;  /* 0x0000000400127824 */ /* 0x000fe200078e0213 */
[----:B------:R-:W-:-:S05]  /*0c40*/  LEA R19, R2, UR5, 0x6 ;  /* 0x0000000502137c11 */ /* 0x000fca000f8e30ff */
[----:B------:R-:W0:Y:S01]  /*0c50*/  LDS R18, [R18] ;  /* 0x0000000012127984 */ /* 0x000e220000000800 */
[----:B------:R-:W-:-:S05]  /*0c60*/  IMAD R19, R0, 0x4, R19 ;  /* 0x0000000400137824 */ /* 0x000fca00078e0213 */
[----:B0-----:R1:W-:Y:S02]  /*0c70*/  STS [R19], R18 ;  /* 0x0000001213007388 */ /* 0x0013e40000000800 */
.L_x_11:
[----:B------:R-:W-:Y:S05]  /*0c80*/  BSYNC.RECONVERGENT B0 ;  /* 0x0000000000007941 */ /* 0x000fea0003800200 */
.L_x_10:
[----:B------:R-:W-:Y:S01]  /*0c90*/  BAR.SYNC.DEFER_BLOCKING 0x0 ;  /* 0x0000000000007b1d */ /* 0x000fe20000010000 */
[----:B------:R-:W-:Y:S02]  /*0ca0*/  UIADD3 UR8, UPT, UPT, UR8, -0x1, URZ ;  /* 0xffffffff08087890 */ /* 0x000fe4000fffe0ff */
[----:B------:R-:W-:-:S03]  /*0cb0*/  UIADD3 UR9, UPT, UPT, UR9, 0x1, URZ ;  /* 0x0000000109097890 */ /* 0x000fc6000fffe0ff */
[----:B------:R-:W-:Y:S09]  /*0cc0*/  BRA `(.L_x_12) ;  /* 0xfffffff800d47947 */ /* 0x000ff2000383ffff */
.L_x_1:
[----:B------:R-:W-:Y:S05]  /*0cd0*/  @P0 EXIT ;  /* 0x000000000000094d */ /* 0x000fea0003800000 */
[----:B------:R-:W1:Y:S01]  /*0ce0*/  S2R R0, SR_TID.Y ;  /* 0x0000000000007919 */ /* 0x000e620000002200 */
[----:B------:R-:W2:Y:S01]  /*0cf0*/  S2UR UR5, SR_CgaCtaId ;  /* 0x00000000000579c3 */ /* 0x000ea20000008800 */
[----:B------:R-:W-:Y:S01]  /*0d00*/  UMOV UR4, 0x400 ;  /* 0x0000040000047882 */ /* 0x000fe20000000000 */
[----:B------:R-:W3:Y:S01]  /*0d10*/  S2R R5, SR_TID.X ;  /* 0x0000000000057919 */ /* 0x000ee20000002100 */
[----:B------:R-:W-:-:S04]  /*0d20*/  UIADD3 UR4, UPT, UPT, UR4, 0x800, URZ ;  /* 0x0000080004047890 */ /* 0x000fc8000fffe0ff */
[----:B--2---:R-:W-:-:S06]  /*0d30*/  ULEA UR4, UR5, UR4, 0x18 ;  /* 0x0000000405047291 */ /* 0x004fcc000f8ec0ff */
[----:B-1----:R-:W-:-:S05]  /*0d40*/  LEA R0, R0, UR4, 0x6 ;  /* 0x0000000400007c11 */ /* 0x002fca000f8e30ff */
[----:B---3--:R-:W-:Y:S02]  /*0d50*/  IMAD R0, R5, 0x4, R0 ;  /* 0x0000000405007824 */ /* 0x008fe400078e0200 */
[----:B------:R-:W1:Y:S03]  /*0d60*/  LDC.64 R4, c[0x0][0x398] ;  /* 0x0000e600ff047b82 */ /* 0x000e660000000a00 */
[----:B------:R-:W2:Y:S01]  /*0d70*/  LDS R7, [R0] ;  /* 0x0000000000077984 */ /* 0x000ea20000000800 */
[----:B-1----:R-:W-:-:S05]  /*0d80*/  IMAD.WIDE R2, R3, 0x4, R4 ;  /* 0x0000000403027825 */ /* 0x002fca00078e0204 */
[----:B--2---:R-:W-:Y:S01]  /*0d90*/  STG.E desc[UR10][R2.64], R7 ;  /* 0x0000000702007986 */ /* 0x004fe2000c10190a */
[----:B------:R-:W-:Y:S05]  /*0da0*/  EXIT ;  /* 0x000000000000794d */ /* 0x000fea0003800000 */
        .weak           $__internal_0_$__cuda_sm20_rcp_rn_f32_slowpath
        .type           $__internal_0_$__cuda_sm20_rcp_rn_f32_slowpath,@function
        .size           $__internal_0_$__cuda_sm20_rcp_rn_f32_slowpath,($__internal_1_$__cuda_sm3x_div_rn_noftz_f32_slowpath - $__internal_0_$__cuda_sm20_rcp_rn_f32_slowpath)
$__internal_0_$__cuda_sm20_rcp_rn_f32_slowpath:
[----:B------:R-:W-:-:S05]  /*0db0*/  IMAD.SHL.U32 R19, R18, 0x2, RZ ;  /* 0x0000000212137824 */ /* 0x000fca00078e00ff */
[----:B------:R-:W-:-:S04]  /*0dc0*/  SHF.R.U32.HI R19, RZ, 0x18, R19 ;  /* 0x00000018ff137819 */ /* 0x000fc80000011613 */
[----:B------:R-:W-:-:S13]  /*0dd0*/  ISETP.NE.U32.AND P0, PT, R19, RZ, PT ;  /* 0x000000ff1300720c */ /* 0x000fda0003f05070 */
[----:B------:R-:W-:Y:S05]  /*0de0*/  @P0 BRA `(.L_x_13) ;  /* 0x00000000002c0947 */ /* 0x000fea0003800000 */
[----:B------:R-:W-:-:S05]  /*0df0*/  IMAD.SHL.U32 R19, R18, 0x2, RZ ;  /* 0x0000000212137824 */ /* 0x000fca00078e00ff */
[----:B------:R-:W-:-:S13]  /*0e00*/  ISETP.NE.AND P0, PT, R19, RZ, PT ;  /* 0x000000ff1300720c */ /* 0x000fda0003f05270 */
[----:B------:R2:W3:Y:S01]  /*0e10*/  @!P0 MUFU.RCP R19, R18 ;  /* 0x0000001200138308 */ /* 0x0004e20000001000 */
[----:B------:R-:W-:Y:S05]  /*0e20*/  @!P0 BRA `(.L_x_14) ;  /* 0x0000000000a48947 */ /* 0x000fea0003800000 */
[----:B------:R-:W-:-:S04]  /*0e30*/  FFMA R21, R18, 1.84467440737095516160e+19, RZ ;  /* 0x5f80000012157823 */ /* 0x000fc800000000ff */
[----:B--2---:R-:W3:Y:S02]  /*0e40*/  MUFU.RCP R18, R21 ;  /* 0x0000001500127308 */ /* 0x004ee40000001000 */
[----:B---3--:R-:W-:-:S04]  /*0e50*/  FFMA R19, R21, R18, -1 ;  /* 0xbf80000015137423 */ /* 0x008fc80000000012 */
[----:B------:R-:W-:-:S04]  /*0e60*/  FADD.FTZ R19, -R19, -RZ ;  /* 0x800000ff13137221 */ /* 0x000fc80000010100 */
[----:B------:R-:W-:-:S04]  /*0e70*/  FFMA R18, R18, R19, R18 ;  /* 0x0000001312127223 */ /* 0x000fc80000000012 */
[----:B------:R-:W-:Y:S01]  /*0e80*/  FFMA R19, R18, 1.84467440737095516160e+19, RZ ;  /* 0x5f80000012137823 */ /* 0x000fe200000000ff */
[----:B------:R-:W-:Y:S06]  /*0e90*/  BRA `(.L_x_14) ;  /* 0x0000000000887947 */ /* 0x000fec0003800000 */
.L_x_13:
[----:B------:R-:W-:-:S05]  /*0ea0*/  VIADD R21, R19, 0xffffff03 ;  /* 0xffffff0313157836 */ /* 0x000fca0000000000 */
[----:B------:R-:W-:-:S13]  /*0eb0*/  ISETP.GT.U32.AND P0, PT, R21, 0x1, PT ;  /* 0x000000011500780c */ /* 0x000fda0003f04070 */
[----:B------:R-:W-:Y:S05]  /*0ec0*/  @P0 BRA `(.L_x_15) ;  /* 0x0000000000780947 */ /* 0x000fea0003800000 */
[----:B------:R-:W-:Y:S01]  /*0ed0*/  LOP3.LUT R22, R18, 0x7fffff, RZ, 0xc0, !PT ;  /* 0x007fffff12167812 */ /* 0x000fe200078ec0ff */
[----:B------:R-:W-:Y:S02]  /*0ee0*/  IMAD.MOV.U32 R26, RZ, RZ, 0x3 ;  /* 0x00000003ff1a7424 */ /* 0x000fe400078e00ff */
[----:B------:R-:W-:Y:S01]  /*0ef0*/  VIADD R19, R19, 0xffffff04 ;  /* 0xffffff0413137836 */ /* 0x000fe20000000000 */
[----:B------:R-:W-:Y:S02]  /*0f00*/  LOP3.LUT R23, R22, 0x3f800000, RZ, 0xfc, !PT ;  /* 0x3f80000016177812 */ /* 0x000fe400078efcff */
[----:B------:R-:W-:Y:S02]  /*0f10*/  SHF.L.U32 R27, R26, R21, RZ ;  /* 0x000000151a1b7219 */ /* 0x000fe400000006ff */
[----:B------:R-:W0:Y:S02]  /*0f20*/  MUFU.RCP R22, R23 ;  /* 0x0000001700167308 */ /* 0x000e240000001000 */
[----:B0-----:R-:W-:-:S04]  /*0f30*/  FFMA R24, R23, R22, -1 ;  /* 0xbf80000017187423 */ /* 0x001fc80000000016 */
[----:B------:R-:W-:-:S04]  /*0f40*/  FADD.FTZ R25, -R24, -RZ ;  /* 0x800000ff18197221 */ /* 0x000fc80000010100 */
[CCC-:B------:R-:W-:Y:S01]  /*0f50*/  FFMA.RM R24, R22.reuse, R25.reuse, R22.reuse ;  /* 0x0000001916187223 */ /* 0x1c0fe20000004016 */
[----:B------:R-:W-:-:S04]  /*0f60*/  FFMA.RP R25, R22, R25, R22 ;  /* 0x0000001916197223 */ /* 0x000fc80000008016 */
[C---:B------:R-:W-:Y:S02]  /*0f70*/  LOP3.LUT R22, R24.reuse, 0x7fffff, RZ, 0xc0, !PT ;  /* 0x007fffff18167812 */ /* 0x040fe400078ec0ff */
[----:B------:R-:W-:Y:S02]  /*0f80*/  FSETP.NEU.FTZ.AND P0, PT, R24, R25, PT ;  /* 0x000000191800720b */ /* 0x000fe40003f1d000 */
[----:B------:R-:W-:Y:S02]  /*0f90*/  LOP3.LUT R22, R22, 0x800000, RZ, 0xfc, !PT ;  /* 0x0080000016167812 */ /* 0x000fe400078efcff */
[----:B------:R-:W-:Y:S02]  /*0fa0*/  SEL R24, RZ, 0xffffffff, !P0 ;  /* 0xffffffffff187807 */ /* 0x000fe40004000000 */
[----:B------:R-:W-:Y:S02]  /*0fb0*/  LOP3.LUT R26, R27, R22, RZ, 0xc0, !PT ;  /* 0x000000161b1a7212 */ /* 0x000fe400078ec0ff */
[----:B------:R-:W-:Y:S01]  /*0fc0*/  SHF.R.U32.HI R19, RZ, R19, R22 ;  /* 0x00000013ff137219 */ /* 0x000fe20000011616 */
[----:B------:R-:W-:Y:S01]  /*0fd0*/  IMAD.MOV R24, RZ, RZ, -R24 ;  /* 0x000000ffff187224 */ /* 0x000fe200078e0a18 */
[----:B------:R-:W-:-:S04]  /*0fe0*/  SHF.R.U32.HI R26, RZ, R21, R26 ;  /* 0x00000015ff1a7219 */ /* 0x000fc8000001161a */
[----:B------:R-:W-:Y:S02]  /*0ff0*/  LOP3.LUT P1, RZ, R24, R21, R22, 0xf8, !PT ;  /* 0x0000001518ff7212 */ /* 0x000fe4000782f816 */
[C---:B------:R-:W-:Y:S02]  /*1000*/  LOP3.LUT P0, RZ, R26.reuse, 0x1, RZ, 0xc0, !PT ;  /* 0x000000011aff7812 */ /* 0x040fe4000780c0ff */
[----:B------:R-:W-:-:S04]  /*1010*/  LOP3.LUT P2, RZ, R26, 0x2, RZ, 0xc0, !PT ;  /* 0x000000021aff7812 */ /* 0x000fc8000784c0ff */
[----:B------:R-:W-:Y:S02]  /*1020*/  PLOP3.LUT P0, PT, P0, P1, P2, 0xe0, 0x0 ;  /* 0x000000000000781c */ /* 0x000fe40000703c20 */
[----:B------:R-:W-:Y:S02]  /*1030*/  LOP3.LUT P1, RZ, R18, 0x7fffff, RZ, 0xc0, !PT ;  /* 0x007fffff12ff7812 */ /* 0x000fe4000782c0ff */
[----:B------:R-:W-:-:S05]  /*1040*/  SEL R21, RZ, 0x1, !P0 ;  /* 0x00000001ff157807 */ /* 0x000fca0004000000 */
[----:B------:R-:W-:-:S05]  /*1050*/  IMAD.MOV R21, RZ, RZ, -R21 ;  /* 0x000000ffff157224 */ /* 0x000fca00078e0a15 */
[----:B------:R-:W-:-:S13]  /*1060*/  ISETP.GE.AND P0, PT, R21, RZ, PT ;  /* 0x000000ff1500720c */ /* 0x000fda0003f06270 */
[----:B------:R-:W-:-:S04]  /*1070*/  @!P0 VIADD R19, R19, 0x1 ;  /* 0x0000000113138836 */ /* 0x000fc80000000000 */
[----:B------:R-:W-:-:S05]  /*1080*/  @!P1 IMAD.SHL.U32 R19, R19, 0x2, RZ ;  /* 0x0000000213139824 */ /* 0x000fca00078e00ff */
[----:B------:R-:W-:Y:S01]  /*1090*/  LOP3.LUT R19, R19, 0x80000000, R18, 0xf8, !PT ;  /* 0x8000000013137812 */ /* 0x000fe200078ef812 */
[----:B------:R-:W-:Y:S06]  /*10a0*/  BRA `(.L_x_14) ;  /* 0x0000000000047947 */ /* 0x000fec0003800000 */
.L_x_15:
[----:B------:R0:W1:Y:S02]  /*10b0*/  MUFU.RCP R19, R18 ;  /* 0x0000001200137308 */ /* 0x0000640000001000 */
.L_x_14:
[----:B-1-3--:R-:W-:Y:S02]  /*10c0*/  IMAD.MOV.U32 R26, RZ, RZ, R19 ;  /* 0x000000ffff1a7224 */ /* 0x00afe400078e0013 */
[----:B0-2---:R-:W-:Y:S02]  /*10d0*/  IMAD.MOV.U32 R18, RZ, RZ, R20 ;  /* 0x000000ffff127224 */ /* 0x005fe400078e0014 */
[----:B------:R-:W-:-:S04]  /*10e0*/  IMAD.MOV.U32 R19, RZ, RZ, 0x0 ;  /* 0x00000000ff137424 */ /* 0x000fc800078e00ff */
[----:B------:R-:W-:Y:S05]  /*10f0*/  RET.REL.NODEC R18 `(_Z14calculate_tempiPfS_S_iiiiffffff) ;  /* 0xffffffec12c07950 */ /* 0x000fea0003c3ffff */
        .weak           $__internal_1_$__cuda_sm3x_div_rn_noftz_f32_slowpath
        .type           $__internal_1_$__cuda_sm3x_div_rn_noftz_f32_slowpath,@function
        .size           $__internal_1_$__cuda_sm3x_div_rn_noftz_f32_slowpath,(.L_x_26 - $__internal_1_$__cuda_sm3x_div_rn_noftz_f32_slowpath)
$__internal_1_$__cuda_sm3x_div_rn_noftz_f32_slowpath:
[----:B------:R-:W0:Y:S08]  /*1100*/  LDC R4, c[0x0][0x3b0] ;  /* 0x0000ec00ff047b82 */ /* 0x000e300000000800 */
[----:B------:R-:W1:Y:S08]  /*1110*/  LDC R3, c[0x0][0x3c0] ;  /* 0x0000f000ff037b82 */ /* 0x000e700000000800 */
[----:B------:R-:W2:Y:S01]  /*1120*/  LDC R8, c[0x0][0x3c0] ;  /* 0x0000f000ff087b82 */ /* 0x000ea20000000800 */
[----:B0-----:R-:W-:-:S07]  /*1130*/  SHF.R.U32.HI R7, RZ, 0x17, R4 ;  /* 0x00000017ff077819 */ /* 0x001fce0000011604 */
[----:B------:R-:W0:Y:S01]  /*1140*/  LDC R9, c[0x0][0x3b0] ;  /* 0x0000ec00ff097b82 */ /* 0x000e220000000800 */
[----:B------:R-:W-:Y:S02]  /*1150*/  LOP3.LUT R7, R7, 0xff, RZ, 0xc0, !PT ;  /* 0x000000ff07077812 */ /* 0x000fe400078ec0ff */
[----:B-1----:R-:W-:-:S03]  /*1160*/  SHF.R.U32.HI R5, RZ, 0x17, R3 ;  /* 0x00000017ff057819 */ /* 0x002fc60000011603 */
[----:B------:R-:W-:Y:S01]  /*1170*/  VIADD R12, R7, 0xffffffff ;  /* 0xffffffff070c7836 */ /* 0x000fe20000000000 */
[----:B------:R-:W-:-:S04]  /*1180*/  LOP3.LUT R5, R5, 0xff, RZ, 0xc0, !PT ;  /* 0x000000ff05057812 */ /* 0x000fc800078ec0ff */
[----:B------:R-:W-:Y:S01]  /*1190*/  ISETP.GT.U32.AND P0, PT, R12, 0xfd, PT ;  /* 0x000000fd0c00780c */ /* 0x000fe20003f04070 */
[----:B------:R-:W-:-:S05]  /*11a0*/  VIADD R11, R5, 0xffffffff ;  /* 0xffffffff050b7836 */ /* 0x000fca0000000000 */
[----:B------:R-:W-:-:S13]  /*11b0*/  ISETP.GT.U32.OR P0, PT, R11, 0xfd, P0 ;  /* 0x000000fd0b00780c */ /* 0x000fda0000704470 */
[----:B------:R-:W-:Y:S01]  /*11c0*/  @!P0 IMAD.MOV.U32 R10, RZ, RZ, RZ ;  /* 0x000000ffff0a8224 */ /* 0x000fe200078e00ff */
[----:B--2---:R-:W-:Y:S06]  /*11d0*/  @!P0 BRA `(.L_x_16) ;  /* 0x00000000005c8947 */ /* 0x004fec0003800000 */
[----:B------:R-:W-:Y:S02]  /*11e0*/  FSETP.GTU.FTZ.AND P0, PT, |R3|, +INF , PT ;  /* 0x7f8000000300780b */ /* 0x000fe40003f1c200 */
[----:B------:R-:W-:-:S04]  /*11f0*/  FSETP.GTU.FTZ.AND P1, PT, |R4|, +INF , PT ;  /* 0x7f8000000400780b */ /* 0x000fc80003f3c200 */
[----:B------:R-:W-:-:S13]  /*1200*/  PLOP3.LUT P0, PT, P0, P1, PT, 0xf8, 0x8f ;  /* 0x00000000008f781c */ /* 0x000fda0000703f70 */
[----:B------:R-:W-:Y:S05]  /*1210*/  @P0 BRA `(.L_x_17) ;  /* 0x0000000400440947 */ /* 0x000fea0003800000 */
[----:B0-----:R-:W-:-:S13]  /*1220*/  LOP3.LUT P0, RZ, R9, 0x7fffffff, R8, 0xc8, !PT ;  /* 0x7fffffff09ff7812 */ /* 0x001fda000780c808 */
[----:B------:R-:W-:Y:S05]  /*1230*/  @!P0 BRA `(.L_x_18) ;  /* 0x0000000400348947 */ /* 0x000fea0003800000 */
[C---:B------:R-:W-:Y:S02]  /*1240*/  FSETP.NEU.FTZ.AND P2, PT, |R3|.reuse, +INF , PT ;  /* 0x7f8000000300780b */ /* 0x040fe40003f5d200 */
[----:B------:R-:W-:Y:S02]  /*1250*/  FSETP.NEU.FTZ.AND P1, PT, |R4|, +INF , PT ;  /* 0x7f8000000400780b */ /* 0x000fe40003f3d200 */
[----:B------:R-:W-:-:S11]  /*1260*/  FSETP.NEU.FTZ.AND P0, PT, |R3|, +INF , PT ;  /* 0x7f8000000300780b */ /* 0x000fd60003f1d200 */
[----:B------:R-:W-:Y:S05]  /*1270*/  @!P1 BRA !P2, `(.L_x_18) ;  /* 0x0000000400249947 */ /* 0x000fea0005000000 */
[----:B------:R-:W-:-:S04]  /*1280*/  LOP3.LUT P2, RZ, R8, 0x7fffffff, RZ, 0xc0, !PT ;  /* 0x7fffffff08ff7812 */ /* 0x000fc8000784c0ff */
[----:B------:R-:W-:-:S13]  /*1290*/  PLOP3.LUT P1, PT, P1, P2, PT, 0x2f, 0xf2 ;  /* 0x0000000000f2781c */ /* 0x000fda0000f24577 */
[----:B------:R-:W-:Y:S05]  /*12a0*/  @P1 BRA `(.L_x_19) ;  /* 0x0000000400101947 */ /* 0x000fea0003800000 */
[----:B------:R-:W-:-:S04]  /*12b0*/  LOP3.LUT P1, RZ, R9, 0x7fffffff, RZ, 0xc0, !PT ;  /* 0x7fffffff09ff7812 */ /* 0x000fc8000782c0ff */
[----:B------:R-:W-:-:S13]  /*12c0*/  PLOP3.LUT P0, PT, P0, P1, PT, 0x2f, 0xf2 ;  /* 0x0000000000f2781c */ /* 0x000fda0000702577 */
[----:B------:R-:W-:Y:S05]  /*12d0*/  @P0 BRA `(.L_x_20) ;  /* 0x0000000000f80947 */ /* 0x000fea0003800000 */
[----:B------:R-:W-:Y:S02]  /*12e0*/  ISETP.GE.AND P0, PT, R11, RZ, PT ;  /* 0x000000ff0b00720c */ /* 0x000fe40003f06270 */
[----:B------:R-:W-:-:S11]  /*12f0*/  ISETP.GE.AND P1, PT, R12, RZ, PT ;  /* 0x000000ff0c00720c */ /* 0x000fd60003f26270 */
[----:B------:R-:W-:Y:S02]  /*1300*/  @P0 IMAD.MOV.U32 R10, RZ, RZ, RZ ;  /* 0x000000ffff0a0224 */ /* 0x000fe400078e00ff */
[----:B------:R-:W-:Y:S01]  /*1310*/  @!P0 FFMA R8, R3, 1.84467440737095516160e+19, RZ ;  /* 0x5f80000003088823 */ /* 0x000fe200000000ff */
[----:B------:R-:W-:Y:S02]  /*1320*/  @!P0 IMAD.MOV.U32 R10, RZ, RZ, -0x40 ;  /* 0xffffffc0ff0a8424 */ /* 0x000fe400078e00ff */
[----:B------:R-:W-:Y:S02]  /*1330*/  @!P1 FFMA R9, R4, 1.84467440737095516160e+19, RZ ;  /* 0x5f80000004099823 */ /* 0x000fe400000000ff */
[----:B------:R-:W-:-:S07]  /*1340*/  @!P1 VIADD R10, R10, 0x40 ;  /* 0x000000400a0a9836 */ /* 0x000fce0000000000 */
.L_x_16:
[----:B------:R-:W-:Y:S01]  /*1350*/  LEA R4, R7, 0xc0800000, 0x17 ;  /* 0xc080000007047811 */ /* 0x000fe200078eb8ff */
[----:B------:R-:W-:-:S04]  /*1360*/  VIADD R5, R5, 0xffffff81 ;  /* 0xffffff8105057836 */ /* 0x000fc80000000000 */
[----:B0-----:R-:W-:Y:S02]  /*1370*/  IMAD.IADD R4, R9, 0x1, -R4 ;  /* 0x0000000109047824 */ /* 0x001fe400078e0a04 */
[C---:B------:R-:W-:Y:S01]  /*1380*/  IMAD R3, R5.reuse, -0x800000, R8 ;  /* 0xff80000005037824 */ /* 0x040fe200078e0208 */
[----:B------:R-:W-:Y:S01]  /*1390*/  IADD3 R5, PT, PT, R5, 0x7f, -R7 ;  /* 0x0000007f05057810 */ /* 0x000fe20007ffe807 */
[----:B------:R-:W0:Y:S01]  /*13a0*/  MUFU.RCP R9, R4 ;  /* 0x0000000400097308 */ /* 0x000e220000001000 */
[----:B------:R-:W-:-:S03]  /*13b0*/  FADD.FTZ R12, -R4, -RZ ;  /* 0x800000ff040c7221 */ /* 0x000fc60000010100 */
[----:B------:R-:W-:Y:S02]  /*13c0*/  IMAD.IADD R5, R5, 0x1, R10 ;  /* 0x0000000105057824 */ /* 0x000fe400078e020a */
[----:B0-----:R-:W-:-:S04]  /*13d0*/  FFMA R14, R9, R12, 1 ;  /* 0x3f800000090e7423 */ /* 0x001fc8000000000c */
[----:B------:R-:W-:-:S04]  /*13e0*/  FFMA R11, R9, R14, R9 ;  /* 0x0000000e090b7223 */ /* 0x000fc80000000009 */
[----:B------:R-:W-:-:S04]  /*13f0*/  FFMA R8, R3, R11, RZ ;  /* 0x0000000b03087223 */ /* 0x000fc800000000ff */
[----:B------:R-:W-:-:S04]  /*1400*/  FFMA R9, R12, R8, R3 ;  /* 0x000000080c097223 */ /* 0x000fc80000000003 */
[----:B------:R-:W-:-:S04]  /*1410*/  FFMA R8, R11, R9, R8 ;  /* 0x000000090b087223 */ /* 0x000fc80000000008 */
[----:B------:R-:W-:-:S04]  /*1420*/  FFMA R9, R12, R8, R3 ;  /* 0x000000080c097223 */ /* 0x000fc80000000003 */
[----:B------:R-:W-:-:S05]  /*1430*/  FFMA R3, R11, R9, R8 ;  /* 0x000000090b037223 */ /* 0x000fca0000000008 */
[----:B------:R-:W-:-:S04]  /*1440*/  SHF.R.U32.HI R4, RZ, 0x17, R3 ;  /* 0x00000017ff047819 */ /* 0x000fc80000011603 */
[----:B------:R-:W-:-:S05]  /*1450*/  LOP3.LUT R4, R4, 0xff, RZ, 0xc0, !PT ;  /* 0x000000ff04047812 */ /* 0x000fca00078ec0ff */
[----:B------:R-:W-:-:S04]  /*1460*/  IMAD.IADD R10, R4, 0x1, R5 ;  /* 0x00000001040a7824 */ /* 0x000fc800078e0205 */
[----:B------:R-:W-:-:S05]  /*1470*/  VIADD R4, R10, 0xffffffff ;  /* 0xffffffff0a047836 */ /* 0x000fca0000000000 */
[----:B------:R-:W-:-:S13]  /*1480*/  ISETP.GE.U32.AND P0, PT, R4, 0xfe, PT ;  /* 0x000000fe0400780c */ /* 0x000fda0003f06070 */
[----:B------:R-:W-:Y:S05]  /*1490*/  @!P0 BRA `(.L_x_21) ;  /* 0x0000000000808947 */ /* 0x000fea0003800000 */
[----:B------:R-:W-:-:S13]  /*14a0*/  ISETP.GT.AND P0, PT, R10, 0xfe, PT ;  /* 0x000000fe0a00780c */ /* 0x000fda0003f04270 */
[----:B------:R-:W-:Y:S05]  /*14b0*/  @P0 BRA `(.L_x_22) ;  /* 0x00000000006c0947 */ /* 0x000fea0003800000 */
[----:B------:R-:W-:-:S13]  /*14c0*/  ISETP.GE.AND P0, PT, R10, 0x1, PT ;  /* 0x000000010a00780c */ /* 0x000fda0003f06270 */
[----:B------:R-:W-:Y:S05]  /*14d0*/  @P0 BRA `(.L_x_23) ;  /* 0x0000000000980947 */ /* 0x000fea0003800000 */
[----:B------:R-:W-:Y:S02]  /*14e0*/  ISETP.GE.AND P0, PT, R10, -0x18, PT ;  /* 0xffffffe80a00780c */ /* 0x000fe40003f06270 */
[----:B------:R-:W-:-:S11]  /*14f0*/  LOP3.LUT R3, R3, 0x80000000, RZ, 0xc0, !PT ;  /* 0x8000000003037812 */ /* 0x000fd600078ec0ff */
[----:B------:R-:W-:Y:S05]  /*1500*/  @!P0 BRA `(.L_x_23) ;  /* 0x00000000008c8947 */ /* 0x000fea0003800000 */
[CCC-:B------:R-:W-:Y:S01]  /*1510*/  FFMA.RZ R4, R11.reuse, R9.reuse, R8.reuse ;  /* 0x000000090b047223 */ /* 0x1c0fe2000000c008 */
[CCC-:B------:R-:W-:Y:S01]  /*1520*/  FFMA.RM R5, R11.reuse, R9.reuse, R8.reuse ;  /* 0x000000090b057223 */ /* 0x1c0fe20000004008 */
[C---:B------:R-:W-:Y:S02]  /*1530*/  ISETP.NE.AND P2, PT, R10.reuse, RZ, PT ;  /* 0x000000ff0a00720c */ /* 0x040fe40003f45270 */
[----:B------:R-:W-:Y:S02]  /*1540*/  ISETP.NE.AND P1, PT, R10, RZ, PT ;  /* 0x000000ff0a00720c */ /* 0x000fe40003f25270 */
[----:B------:R-:W-:Y:S01]  /*1550*/  LOP3.LUT R7, R4, 0x7fffff, RZ, 0xc0, !PT ;  /* 0x007fffff04077812 */ /* 0x000fe200078ec0ff */
[----:B------:R-:W-:Y:S01]  /*1560*/  FFMA.RP R4, R11, R9, R8 ;  /* 0x000000090b047223 */ /* 0x000fe20000008008 */
[----:B------:R-:W-:Y:S02]  /*1570*/  VIADD R8, R10, 0x20 ;  /* 0x000000200a087836 */ /* 0x000fe40000000000 */
[----:B------:R-:W-:Y:S01]  /*1580*/  LOP3.LUT R7, R7, 0x800000, RZ, 0xfc, !PT ;  /* 0x0080000007077812 */ /* 0x000fe200078efcff */
[----:B------:R-:W-:Y:S01]  /*1590*/  IMAD.MOV R9, RZ, RZ, -R10 ;  /* 0x000000ffff097224 */ /* 0x000fe200078e0a0a */
[----:B------:R-:W-:-:S02]  /*15a0*/  FSETP.NEU.FTZ.AND P0, PT, R4, R5, PT ;  /* 0x000000050400720b */ /* 0x000fc40003f1d000 */
[----:B------:R-:W-:Y:S02]  /*15b0*/  SHF.L.U32 R8, R7, R8, RZ ;  /* 0x0000000807087219 */ /* 0x000fe400000006ff */
[----:B------:R-:W-:Y:S02]  /*15c0*/  SEL R4, R9, RZ, P2 ;  /* 0x000000ff09047207 */ /* 0x000fe40001000000 */
[----:B------:R-:W-:Y:S02]  /*15d0*/  ISETP.NE.AND P1, PT, R8, RZ, P1 ;  /* 0x000000ff0800720c */ /* 0x000fe40000f25270 */
[----:B------:R-:W-:Y:S02]  /*15e0*/  SHF.R.U32.HI R4, RZ, R4, R7 ;  /* 0x00000004ff047219 */ /* 0x000fe40000011607 */
[----:B------:R-:W-:Y:S02]  /*15f0*/  PLOP3.LUT P0, PT, P0, P1, PT, 0xf8, 0x8f ;  /* 0x00000000008f781c */ /* 0x000fe40000703f70 */
[----:B------:R-:W-:-:S02]  /*1600*/  SHF.R.U32.HI R8, RZ, 0x1, R4 ;  /* 0x00000001ff087819 */ /* 0x000fc40000011604 */
[----:B------:R-:W-:-:S04]  /*1610*/  SEL R5, RZ, 0x1, !P0 ;  /* 0x00000001ff057807 */ /* 0x000fc80004000000 */
[----:B------:R-:W-:-:S04]  /*1620*/  LOP3.LUT R5, R5, 0x1, R8, 0xf8, !PT ;  /* 0x0000000105057812 */ /* 0x000fc800078ef808 */
[----:B------:R-:W-:-:S05]  /*1630*/  LOP3.LUT R5, R5, R4, RZ, 0xc0, !PT ;  /* 0x0000000405057212 */ /* 0x000fca00078ec0ff */
[----:B------:R-:W-:-:S05]  /*1640*/  IMAD.IADD R8, R8, 0x1, R5 ;  /* 0x0000000108087824 */ /* 0x000fca00078e0205 */
[----:B------:R-:W-:Y:S01]  /*1650*/  LOP3.LUT R3, R8, R3, RZ, 0xfc, !PT ;  /* 0x0000000308037212 */ /* 0x000fe200078efcff */
[----:B------:R-:W-:Y:S06]  /*1660*/  BRA `(.L_x_23) ;  /* 0x0000000000347947 */ /* 0x000fec0003800000 */
.L_x_22:
[----:B------:R-:W-:-:S04]  /*1670*/  LOP3.LUT R3, R3, 0x80000000, RZ, 0xc0, !PT ;  /* 0x8000000003037812 */ /* 0x000fc800078ec0ff */
[----:B------:R-:W-:Y:S01]  /*1680*/  LOP3.LUT R3, R3, 0x7f800000, RZ, 0xfc, !PT ;  /* 0x7f80000003037812 */ /* 0x000fe200078efcff */
[----:B------:R-:W-:Y:S06]  /*1690*/  BRA `(.L_x_23) ;  /* 0x0000000000287947 */ /* 0x000fec0003800000 */
.L_x_21:
[----:B------:R-:W-:Y:S01]  /*16a0*/  IMAD R3, R5, 0x800000, R3 ;  /* 0x0080000005037824 */ /* 0x000fe200078e0203 */
[----:B------:R-:W-:Y:S06]  /*16b0*/  BRA `(.L_x_23) ;  /* 0x0000000000207947 */ /* 0x000fec0003800000 */
.L_x_20:
[----:B------:R-:W-:-:S04]  /*16c0*/  LOP3.LUT R3, R9, 0x80000000, R8, 0x48, !PT ;  /* 0x8000000009037812 */ /* 0x000fc800078e4808 */
[----:B------:R-:W-:Y:S01]  /*16d0*/  LOP3.LUT R3, R3, 0x7f800000, RZ, 0xfc, !PT ;  /* 0x7f80000003037812 */ /* 0x000fe200078efcff */
[----:B------:R-:W-:Y:S06]  /*16e0*/  BRA `(.L_x_23) ;  /* 0x0000000000147947 */ /* 0x000fec0003800000 */
.L_x_19:
[----:B------:R-:W-:Y:S01]  /*16f0*/  LOP3.LUT R3, R9, 0x80000000, R8, 0x48, !PT ;  /* 0x8000000009037812 */ /* 0x000fe200078e4808 */
[----:B------:R-:W-:Y:S06]  /*1700*/  BRA `(.L_x_23) ;  /* 0x00000000000c7947 */ /* 0x000fec0003800000 */
.L_x_18:
[----:B------:R-:W1:Y:S01]  /*1710*/  MUFU.RSQ R3, -QNAN ;  /* 0xffc0000000037908 */ /* 0x000e620000001400 */
[----:B------:R-:W-:Y:S05]  /*1720*/  BRA `(.L_x_23) ;  /* 0x0000000000047947 */ /* 0x000fea0003800000 */
.L_x_17:
[----:B------:R-:W-:-:S07]  /*1730*/  FADD.FTZ R3, R3, R4 ;  /* 0x0000000403037221 */ /* 0x000fce0000010000 */
.L_x_23:
[----:B------:R-:W-:-:S04]  /*1740*/  IMAD.MOV.U32 R7, RZ, RZ, 0x0 ;  /* 0x00000000ff077424 */ /* 0x000fc800078e00ff */
[----:B01----:R-:W-:Y:S05]  /*1750*/  RET.REL.NODEC R6 `(_Z14calculate_tempiPfS_S_iiiiffffff) ;  /* 0xffffffe806287950 */ /* 0x003fea0003c3ffff */
.L_x_24:
[----:B------:R-:W-:-:S00]  /*1760*/  BRA `(.L_x_24) ;  /* 0xfffffffc00fc7947 */ /* 0x000fc0000383ffff */
[----:B------:R-:W-:-:S00]  /*1770*/  NOP ;  /* 0x0000000000007918 */ /* 0x000fc00000000000 */
        /* <DEDUP_REMOVED lines=8> */
.L_x_26:


//--------------------- .nv.shared._Z14calculate_tempiPfS_S_iiiiffffff --------------------------
	.section	.nv.shared._Z14calculate_tempiPfS_S_iiiiffffff,"aw",@nobits
	.sectionflags	@""
	.align	4
.nv.shared._Z14calculate_tempiPfS_S_iiiiffffff:
	.zero		4096


//--------------------- .nv.shared.reserved.0     --------------------------
	.section	.nv.shared.reserved.0,"aw",@nobits
	.weak		__nv_reservedSMEM_offset_0_alias
	.size		__nv_reservedSMEM_offset_0_alias, 0, 64
	.other		__nv_reservedSMEM_offset_0_alias,@"STO_CUDA_RESERVED_SHARED STV_DEFAULT"
__nv_reservedSMEM_offset_0_alias:
	.zero		0
	.zero		64


//--------------------- .nv.constant0._Z14calculate_tempiPfS_S_iiiiffffff --------------------------
	.section	.nv.constant0._Z14calculate_tempiPfS_S_iiiiffffff,"a",@progbits
	.sectionflags	@""
	.align	4
.nv.constant0._Z14calculate_tempiPfS_S_iiiiffffff:
	.zero		968


//--------------------- SYMBOLS --------------------------

	.type		.nv.reservedSmem.offset0,@object
	.size		.nv.reservedSmem.offset0,0x4
	.type		.nv.reservedSmem.cap,@object
	.size		.nv.reservedSmem.cap,0x4
